	.target	sm_90a

	.elftype	@"ET_EXEC"


//--------------------- .note.nv.tkinfo           --------------------------
	.section	.note.nv.tkinfo,"",@"SHT_NOTE"
	.sectionflags	@"SHF_NOTE_NV_TKINFO"
	.tkinfo
        /*0018*/ 	.word	0x00000002
        /*0030*/ 	.string	""
        /*0030*/ 	.string	"ptxas"
        /*0030*/ 	.string	"Cuda compilation tools, release 13.0, V13.0.88"
        /*0030*/ 	.string	"Build cuda_13.0.r13.0/compiler.36424714_0"
        /*0030*/ 	.string	"-v  -suppress-debug-info  -lineinfo  -arch sm_90a "



//--------------------- .note.nv.cuinfo           --------------------------
	.section	.note.nv.cuinfo,"",@"SHT_NOTE"
	.sectionflags	@"SHF_NOTE_NV_CUINFO"
        /*0018*/ 	.short	0x0002
        /*001a*/ 	.short	0x005a
        /*001c*/ 	.short	0x0082
	.zero		2


//--------------------- .nv.info                  --------------------------
	.section	.nv.info,"",@"SHT_CUDA_INFO"
	.align	4


	//----- nvinfo : EIATTR_REGCOUNT
	.align		4
        /*0000*/ 	.byte	0x04, 0x2f
        /*0002*/ 	.short	(.L_1 - .L_0)
	.align		4
.L_0:
        /*0004*/ 	.word	index@(gluon_wgmma)
        /*0008*/ 	.word	0x0000005a


	//----- nvinfo : EIATTR_FRAME_SIZE
	.align		4
.L_1:
        /*000c*/ 	.byte	0x04, 0x11
        /*000e*/ 	.short	(.L_3 - .L_2)
	.align		4
.L_2:
        /*0010*/ 	.word	index@(gluon_wgmma)
        /*0014*/ 	.word	0x00000000


	//----- nvinfo : EIATTR_MIN_STACK_SIZE
	.align		4
.L_3:
        /*0018*/ 	.byte	0x04, 0x12
        /*001a*/ 	.short	(.L_5 - .L_4)
	.align		4
.L_4:
        /*001c*/ 	.word	index@(gluon_wgmma)
        /*0020*/ 	.word	0x00000000
.L_5:


//--------------------- .nv.compat                --------------------------
	.section	.nv.compat,"",@"SHT_CUDA_COMPAT_INFO"
	.align	4
        /*0000*/ 	.byte	0x02, 0x09, 0x01, 0x00, 0x02, 0x02, 0x04, 0x00, 0x02, 0x05, 0x05, 0x00, 0x03, 0x07, 0x01, 0x01
        /*0010*/ 	.byte	0x02, 0x03, 0x03, 0x00, 0x02, 0x06, 0x01, 0x00, 0x04, 0x0b, 0x08, 0x00, 0x00, 0x00, 0x00, 0x00
        /*0020*/ 	.byte	0x00, 0x00, 0x00, 0x00


//--------------------- .nv.info.gluon_wgmma      --------------------------
	.section	.nv.info.gluon_wgmma,"",@"SHT_CUDA_INFO"
	.sectionflags	@""
	.align	4


	//----- nvinfo : EIATTR_CUDA_API_VERSION
	.align		4
        /*0000*/ 	.byte	0x04, 0x37
        /*0002*/ 	.short	(.L_7 - .L_6)
.L_6:
        /*0004*/ 	.word	0x00000082


	//----- nvinfo : EIATTR_KPARAM_INFO
	.align		4
.L_7:
        /*0008*/ 	.byte	0x04, 0x17
        /*000a*/ 	.short	(.L_9 - .L_8)
.L_8:
        /*000c*/ 	.word	0x00000000
        /*0010*/ 	.short	0x000a
        /*0012*/ 	.short	0x0048
        /*0014*/ 	.byte	0x00, 0xf4, 0x21, 0x00


	//----- nvinfo : EIATTR_KPARAM_INFO
	.align		4
.L_9:
        /*0018*/ 	.byte	0x04, 0x17
        /*001a*/ 	.short	(.L_11 - .L_10)
.L_10:
        /*001c*/ 	.word	0x00000000
        /*0020*/ 	.short	0x0009
        /*0022*/ 	.short	0x0040
        /*0024*/ 	.byte	0x00, 0xf4, 0x21, 0x00


	//----- nvinfo : EIATTR_KPARAM_INFO
	.align		4
.L_11:
        /*0028*/ 	.byte	0x04, 0x17
        /*002a*/ 	.short	(.L_13 - .L_12)
.L_12:
        /*002c*/ 	.word	0x00000000
        /*0030*/ 	.short	0x0008
        /*0032*/ 	.short	0x0038
        /*0034*/ 	.byte	0x00, 0xf0, 0x21, 0x00


	//----- nvinfo : EIATTR_KPARAM_INFO
	.align		4
.L_13:
        /*0038*/ 	.byte	0x04, 0x17
        /*003a*/ 	.short	(.L_15 - .L_14)
.L_14:
        /*003c*/ 	.word	0x00000000
        /*0040*/ 	.short	0x0007
        /*0042*/ 	.short	0x0030
        /*0044*/ 	.byte	0x00, 0xf0, 0x21, 0x00


	//----- nvinfo : EIATTR_KPARAM_INFO
	.align		4
.L_15:
        /*0048*/ 	.byte	0x04, 0x17
        /*004a*/ 	.short	(.L_17 - .L_16)
.L_16:
        /*004c*/ 	.word	0x00000000
        /*0050*/ 	.short	0x0006
        /*0052*/ 	.short	0x0028
        /*0054*/ 	.byte	0x00, 0xf0, 0x21, 0x00


	//----- nvinfo : EIATTR_KPARAM_INFO
	.align		4
.L_17:
        /*0058*/ 	.byte	0x04, 0x17
        /*005a*/ 	.short	(.L_19 - .L_18)
.L_18:
        /*005c*/ 	.word	0x00000000
        /*0060*/ 	.short	0x0005
        /*0062*/ 	.short	0x0020
        /*0064*/ 	.byte	0x00, 0xf0, 0x11, 0x00


	//----- nvinfo : EIATTR_KPARAM_INFO
	.align		4
.L_19:
        /*0068*/ 	.byte	0x04, 0x17
        /*006a*/ 	.short	(.L_21 - .L_20)
.L_20:
        /*006c*/ 	.word	0x00000000
        /*0070*/ 	.short	0x0004
        /*0072*/ 	.short	0x001c
        /*0074*/ 	.byte	0x00, 0xf0, 0x11, 0x00


	//----- nvinfo : EIATTR_KPARAM_INFO
	.align		4
.L_21:
        /*0078*/ 	.byte	0x04, 0x17
        /*007a*/ 	.short	(.L_23 - .L_22)
.L_22:
        /*007c*/ 	.word	0x00000000
        /*0080*/ 	.short	0x0003
        /*0082*/ 	.short	0x0018
        /*0084*/ 	.byte	0x00, 0xf0, 0x11, 0x00


	//----- nvinfo : EIATTR_KPARAM_INFO
	.align		4
.L_23:
        /*0088*/ 	.byte	0x04, 0x17
        /*008a*/ 	.short	(.L_25 - .L_24)
.L_24:
        /*008c*/ 	.word	0x00000000
        /*0090*/ 	.short	0x0002
        /*0092*/ 	.short	0x0010
        /*0094*/ 	.byte	0x00, 0xf4, 0x21, 0x00


	//----- nvinfo : EIATTR_KPARAM_INFO
	.align		4
.L_25:
        /*0098*/ 	.byte	0x04, 0x17
        /*009a*/ 	.short	(.L_27 - .L_26)
.L_26:
        /*009c*/ 	.word	0x00000000
        /*00a0*/ 	.short	0x0001
        /*00a2*/ 	.short	0x0008
        /*00a4*/ 	.byte	0x00, 0xf4, 0x21, 0x00


	//----- nvinfo : EIATTR_KPARAM_INFO
	.align		4
.L_27:
        /*00a8*/ 	.byte	0x04, 0x17
        /*00aa*/ 	.short	(.L_29 - .L_28)
.L_28:
        /*00ac*/ 	.word	0x00000000
        /*00b0*/ 	.short	0x0000
        /*00b2*/ 	.short	0x0000
        /*00b4*/ 	.byte	0x00, 0xf4, 0x21, 0x00


	//----- nvinfo : EIATTR_SPARSE_MMA_MASK
	.align		4
.L_29:
        /*00b8*/ 	.byte	0x03, 0x50
        /*00ba*/ 	.short	0x0000


	//----- nvinfo : EIATTR_MAXREG_COUNT
	.align		4
        /*00bc*/ 	.byte	0x03, 0x1b
        /*00be*/ 	.short	0x00ff


	//----- nvinfo : EIATTR_NUM_BARRIERS
	.align		4
        /*00c0*/ 	.byte	0x02, 0x4c
        /*00c2*/ 	.byte	0x01
	.zero		1


	//----- nvinfo : EIATTR_MERCURY_ISA_VERSION
	.align		4
        /*00c4*/ 	.byte	0x03, 0x5f
        /*00c6*/ 	.short	0x0101


	//----- nvinfo : EIATTR_INT_WARP_WIDE_INSTR_OFFSETS
	.align		4
        /*00c8*/ 	.byte	0x04, 0x31
        /*00ca*/ 	.short	(.L_31 - .L_30)


	//   ....[0]....
.L_30:
        /*00cc*/ 	.word	0x00001440


	//   ....[1]....
        /*00d0*/ 	.word	0x00001460


	//   ....[2]....
        /*00d4*/ 	.word	0x00001510


	//   ....[3]....
        /*00d8*/ 	.word	0x000018a0


	//   ....[4]....
        /*00dc*/ 	.word	0x000018b0


	//   ....[5]....
        /*00e0*/ 	.word	0x00001920


	//   ....[6]....
        /*00e4*/ 	.word	0x00001930


	//   ....[7]....
        /*00e8*/ 	.word	0x00001db0


	//   ....[8]....
        /*00ec*/ 	.word	0x00001dd0


	//----- nvinfo : EIATTR_COOP_GROUP_MASK_REGIDS
	.align		4
.L_31:
        /*00f0*/ 	.byte	0x04, 0x29
        /*00f2*/ 	.short	(.L_33 - .L_32)


	//   ....[0]....
.L_32:
        /*00f4*/ 	.word	0xffffffff


	//   ....[1]....
        /*00f8*/ 	.word	0xffffffff


	//   ....[2]....
        /*00fc*/ 	.word	0xffffffff


	//----- nvinfo : EIATTR_COOP_GROUP_INSTR_OFFSETS
	.align		4
.L_33:
        /*0100*/ 	.byte	0x04, 0x28
        /*0102*/ 	.short	(.L_35 - .L_34)


	//   ....[0]....
.L_34:
        /*0104*/ 	.word	0x00000150


	//   ....[1]....
        /*0108*/ 	.word	0x00000700


	//   ....[2]....
        /*010c*/ 	.word	0x00000cf0


	//----- nvinfo : EIATTR_MBARRIER_INSTR_OFFSETS
	.align		4
.L_35:
        /*0110*/ 	.byte	0x04, 0x39
        /*0112*/ 	.short	(.L_37 - .L_36)


	//   ....[0]....
.L_36:
        /*0114*/ 	.word	0x00001590
        /*0118*/ 	.word	0x000000ff
        /*011c*/ 	.word	0x00006000
        /*0120*/ 	.short	0x0100
        /*0122*/ 	.byte	0x14
	.zero		1


	//   ....[1]....
        /*0124*/ 	.word	0x000015b0
        /*0128*/ 	.word	0x000000ff
        /*012c*/ 	.word	0x00006008
        /*0130*/ 	.short	0x0100
        /*0132*/ 	.byte	0x14
	.zero		1


	//   ....[2]....
        /*0134*/ 	.word	0x000019e0
        /*0138*/ 	.word	0x000000ff
        /*013c*/ 	.word	0x00006000
        /*0140*/ 	.short	0x010a
        /*0142*/ 	.byte	0x12
	.zero		1


	//   ....[3]....
        /*0144*/ 	.word	0x00001d10
        /*0148*/ 	.word	0x000000ff
        /*014c*/ 	.word	0x00006000
        /*0150*/ 	.short	0x0108
        /*0152*/ 	.byte	0x14
	.zero		1


	//   ....[4]....
        /*0154*/ 	.word	0x00001e70
        /*0158*/ 	.word	0x000000ff
        /*015c*/ 	.word	0x00006008
        /*0160*/ 	.short	0x0108
        /*0162*/ 	.byte	0x14
	.zero		1


	//   ....[5]....
        /*0164*/ 	.word	0x000020a0
        /*0168*/ 	.word	0x000000ff
        /*016c*/ 	.word	0x00006000
        /*0170*/ 	.short	0x010a
        /*0172*/ 	.byte	0x12
	.zero		1


	//----- nvinfo : EIATTR_NUM_MBARRIERS
	.align		4
.L_37:
        /*0174*/ 	.byte	0x03, 0x38
        /*0176*/ 	.short	0x0002


	//----- nvinfo : EIATTR_EXIT_INSTR_OFFSETS
	.align		4
        /*0178*/ 	.byte	0x04, 0x1c
        /*017a*/ 	.short	(.L_39 - .L_38)


	//   ....[0]....
.L_38:
        /*017c*/ 	.word	0x00002090


	//----- nvinfo : EIATTR_REQNTID
	.align		4
.L_39:
        /*0180*/ 	.byte	0x04, 0x10
        /*0182*/ 	.short	(.L_41 - .L_40)
.L_40:
        /*0184*/ 	.word	0x00000080
        /*0188*/ 	.word	0x00000001
        /*018c*/ 	.word	0x00000001


	//----- nvinfo : EIATTR_CRS_STACK_SIZE
	.align		4
.L_41:
        /*0190*/ 	.byte	0x04, 0x1e
        /*0192*/ 	.short	(.L_43 - .L_42)
.L_42:
        /*0194*/ 	.word	0x00000000


	//----- nvinfo : EIATTR_CBANK_PARAM_SIZE
	.align		4
.L_43:
        /*0198*/ 	.byte	0x03, 0x19
        /*019a*/ 	.short	0x0050


	//----- nvinfo : EIATTR_PARAM_CBANK
	.align		4
        /*019c*/ 	.byte	0x04, 0x0a
        /*019e*/ 	.short	(.L_45 - .L_44)
	.align		4
.L_44:
        /*01a0*/ 	.word	index@(.nv.constant0.gluon_wgmma)
        /*01a4*/ 	.short	0x0210
        /*01a6*/ 	.short	0x0050


	//----- nvinfo : EIATTR_SW_WAR
	.align		4
.L_45:
        /*01a8*/ 	.byte	0x04, 0x36
        /*01aa*/ 	.short	(.L_47 - .L_46)
.L_46:
        /*01ac*/ 	.word	0x00000008
.L_47:


//--------------------- .nv.callgraph             --------------------------
	.section	.nv.callgraph,"",@"SHT_CUDA_CALLGRAPH"
	.align	4
	.sectionentsize	8
	.align		4
        /*0000*/ 	.word	0x00000000
	.align		4
        /*0004*/ 	.word	0xffffffff
	.align		4
        /*0008*/ 	.word	0x00000000
	.align		4
        /*000c*/ 	.word	0xfffffffe
	.align		4
        /*0010*/ 	.word	0x00000000
	.align		4
        /*0014*/ 	.word	0xfffffffd
	.align		4
        /*0018*/ 	.word	0x00000000
	.align		4
        /*001c*/ 	.word	0xfffffffc


//--------------------- .text.gluon_wgmma         --------------------------
	.section	.text.gluon_wgmma,"ax",@progbits
	.align	128
        .global         gluon_wgmma
        .type           gluon_wgmma,@function
        .size           gluon_wgmma,(.L_x_52 - gluon_wgmma)
        .other          gluon_wgmma,@"STO_CUDA_ENTRY STV_DEFAULT"
gluon_wgmma:
.text.gluon_wgmma:
[----:B------:R-:W-:Y:S01]  /*0000*/  LDC R1, c[0x0][0x28] ;  /* 0x00000a00ff017b82 */ /* 0x000fe20000000800 */
[----:B------:R-:W1:Y:S07]  /*0010*/  S2R R0, SR_TID.X ;  /* 0x0000000000007919 */ /* 0x000e6e0000002100 */
[----:B------:R-:W2:Y:S01]  /*0020*/  S2UR UR4, SR_CgaCtaId ;  /* 0x00000000000479c3 */ /* 0x000ea20000008800 */
[----:B------:R-:W-:Y:S01]  /*0030*/  UMOV UR20, 0x400 ;  /* 0x0000040000147882 */ /* 0x000fe20000000000 */
[----:B------:R-:W-:Y:S01]  /*0040*/  ULDC UR6, c[0x0][0xc] ;  /* 0x0000030000067ab9 */ /* 0x000fe20000000800 */
[----:B------:R-:W-:Y:S01]  /*0050*/  ULDC.64 UR32, c[0x0][0x250] ;  /* 0x0000940000207ab9 */ /* 0x000fe20000000a00 */
[----:B------:R-:W-:Y:S04]  /*0060*/  BSSY B0, `(.L_x_0) ;  /* 0x000001f000007945 */ /* 0x000fe80003800000 */
[----:B------:R-:W3:Y:S08]  /*0070*/  LDC R3, c[0x0][0x228] ;  /* 0x00008a00ff037b82 */ /* 0x000ef00000000800 */
[----:B------:R-:W4:Y:S08]  /*0080*/  LDC R9, c[0x0][0x230] ;  /* 0x00008c00ff097b82 */ /* 0x000f300000000800 */
[----:B------:R-:W-:Y:S01]  /*0090*/  S2UR UR34, SR_CTAID.Y ;  /* 0x00000000002279c3 */ /* 0x000fe20000002600 */
[----:B--2---:R-:W-:-:S03]  /*00a0*/  ULEA UR20, UR4, UR20, 0x18 ;  /* 0x0000001404147291 */ /* 0x004fc6000f8ec03f */
[----:B------:R-:W-:Y:S01]  /*00b0*/  ULDC UR4, c[0x0][0x10] ;  /* 0x0000040000047ab9 */ /* 0x000fe20000000800 */
[----:B-1----:R-:W-:-:S03]  /*00c0*/  LOP3.LUT R2, R0, 0x7f, RZ, 0xc0, !PT ;  /* 0x0000007f00027812 */ /* 0x002fc600078ec0ff */
[----:B------:R-:W1:Y:S01]  /*00d0*/  S2UR UR5, SR_CTAID.Z ;  /* 0x00000000000579c3 */ /* 0x000e620000002700 */
[----:B---3--:R-:W-:Y:S01]  /*00e0*/  VIADD R3, R3, 0xffffffff ;  /* 0xffffffff03037836 */ /* 0x008fe20000000000 */
[C---:B------:R-:W-:Y:S02]  /*00f0*/  ISETP.GE.U32.AND P0, PT, R2.reuse, 0x20, PT ;  /* 0x000000200200780c */ /* 0x040fe40003f06070 */
[C---:B------:R-:W-:Y:S02]  /*0100*/  ISETP.NE.U32.AND P2, PT, R2.reuse, RZ, PT ;  /* 0x000000ff0200720c */ /* 0x040fe40003f45070 */
[----:B------:R-:W-:Y:S02]  /*0110*/  LEA R12, R2, UR20, 0x2 ;  /* 0x00000014020c7c11 */ /* 0x000fe4000f8e10ff */
[----:B------:R-:W2:Y:S01]  /*0120*/  S2UR UR23, SR_CTAID.X ;  /* 0x00000000001779c3 */ /* 0x000ea20000002500 */
[----:B----4-:R-:W-:-:S06]  /*0130*/  VIADD R8, R9, 0xffffffff ;  /* 0xffffffff09087836 */ /* 0x010fcc0000000000 */
[----:B------:R3:W-:Y:S01]  /*0140*/  @!P0 STS [R12], RZ ;  /* 0x000000ff0c008388 */ /* 0x0007e20000000800 */
[----:B------:R-:W-:-:S03]  /*0150*/  NOP ;  /* 0x0000000000007918 */ /* 0x000fc60000000000 */
[----:B------:R3:W-:Y:S01]  /*0160*/  @!P2 STS [UR20+0x24], R3 ;  /* 0x00002403ff00a988 */ /* 0x0007e20008000814 */
[----:B-1----:R-:W-:-:S03]  /*0170*/  UIMAD UR4, UR5, UR4, UR34 ;  /* 0x00000004050472a4 */ /* 0x002fc6000f8e0222 */
[----:B------:R3:W-:Y:S01]  /*0180*/  @!P2 STS [UR20+0x20], R8 ;  /* 0x00002008ff00a988 */ /* 0x0007e20008000814 */
[----:B--2---:R-:W-:-:S04]  /*0190*/  UIMAD UR4, UR4, UR6, UR23 ;  /* 0x00000006040472a4 */ /* 0x004fc8000f8e0217 */
[----:B------:R-:W-:-:S03]  /*01a0*/  UIMAD UR5, UR4, 0x180, URZ ;  /* 0x00000180040578a4 */ /* 0x000fc6000f8e023f */
[----:B------:R-:W-:Y:S01]  /*01b0*/  UMOV UR4, URZ ;  /* 0x0000003f00047c82 */ /* 0x000fe20008000000 */
[----:B------:R-:W-:-:S04]  /*01c0*/  UIADD3 UR28, UP0, UR5, UR32, URZ ;  /* 0x00000020051c7290 */ /* 0x000fc8000ff1e03f */
[----:B------:R-:W-:Y:S01]  /*01d0*/  ULEA.HI.X.SX32 UR29, UR5, UR33, 0x1, UP0 ;  /* 0x00000021051d7291 */ /* 0x000fe200080f0e3f */
[----:B---3--:R-:W-:Y:S11]  /*01e0*/  @P2 BRA `(.L_x_1) ;  /* 0x0000000000182947 */ /* 0x008ff60003800000 */
[----:B------:R-:W1:Y:S01]  /*01f0*/  LDS R4, [UR20+0x8] ;  /* 0x00000814ff047984 */ /* 0x000e620008000800 */
[----:B------:R-:W2:Y:S01]  /*0200*/  LDC.64 R6, c[0x0][0x210] ;  /* 0x00008400ff067b82 */ /* 0x000ea20000000a00 */
[----:B------:R-:W-:Y:S02]  /*0210*/  IMAD.MOV.U32 R5, RZ, RZ, 0x70 ;  /* 0x00000070ff057424 */ /* 0x000fe400078e00ff */
[----:B--2---:R2:W-:Y:S03]  /*0220*/  STS.64 [UR20], R6 ;  /* 0x00000006ff007988 */ /* 0x0045e60008000a14 */
[----:B-1----:R-:W-:-:S05]  /*0230*/  LOP3.LUT R4, R4, 0x10, R5, 0xd8, !PT ;  /* 0x0000001004047812 */ /* 0x002fca00078ed805 */
[----:B------:R2:W-:Y:S02]  /*0240*/  STS [UR20+0x8], R4 ;  /* 0x00000804ff007988 */ /* 0x0005e40008000814 */
.L_x_1:
[----:B------:R-:W-:Y:S05]  /*0250*/  BSYNC B0 ;  /* 0x0000000000007941 */ /* 0x000fea0003800000 */
.L_x_0:
[----:B------:R-:W-:Y:S04]  /*0260*/  BSSY B0, `(.L_x_2) ;  /* 0x000000a000007945 */ /* 0x000fe80003800000 */
[----:B------:R-:W-:Y:S05]  /*0270*/  @P2 BRA `(.L_x_3) ;  /* 0x0000000000202947 */ /* 0x000fea0003800000 */
[----:B--2---:R-:W1:Y:S01]  /*0280*/  LDS R4, [UR20+0x34] ;  /* 0x00003414ff047984 */ /* 0x004e620008000800 */
[----:B------:R-:W-:Y:S02]  /*0290*/  IMAD.MOV.U32 R5, RZ, RZ, 0x1f000000 ;  /* 0x1f000000ff057424 */ /* 0x000fe400078e00ff */
[----:B------:R-:W-:Y:S01]  /*02a0*/  @!P2 IMAD.MOV.U32 R6, RZ, RZ, 0x7f ;  /* 0x0000007fff06a424 */ /* 0x000fe200078e00ff */
[----:B------:R-:W2:Y:S02]  /*02b0*/  @!P2 LDS R7, [UR20+0x38] ;  /* 0x00003814ff07a984 */ /* 0x000ea40008000800 */
[----:B-1----:R-:W-:Y:S02]  /*02c0*/  LOP3.LUT R4, R4, 0xff000000, R5, 0xb8, !PT ;  /* 0xff00000004047812 */ /* 0x002fe400078eb805 */
[----:B--2---:R-:W-:-:S03]  /*02d0*/  @!P2 LOP3.LUT R5, R7, 0xff, R6, 0xb8, !PT ;  /* 0x000000ff0705a812 */ /* 0x004fc600078eb806 */
[----:B------:R1:W-:Y:S04]  /*02e0*/  STS [UR20+0x34], R4 ;  /* 0x00003404ff007988 */ /* 0x0003e80008000814 */
[----:B------:R1:W-:Y:S02]  /*02f0*/  @!P2 STS [UR20+0x38], R5 ;  /* 0x00003805ff00a988 */ /* 0x0003e40008000814 */
.L_x_3:
[----:B------:R-:W-:Y:S05]  /*0300*/  BSYNC B0 ;  /* 0x0000000000007941 */ /* 0x000fea0003800000 */
.L_x_2:
[----:B------:R-:W-:Y:S04]  /*0310*/  BSSY B0, `(.L_x_4) ;  /* 0x000000e000007945 */ /* 0x000fe80003800000 */
[----:B------:R-:W-:Y:S05]  /*0320*/  @P2 BRA `(.L_x_5) ;  /* 0x0000000000302947 */ /* 0x000fea0003800000 */
[----:B-1----:R-:W1:Y:S01]  /*0330*/  LDS R5, [UR20+0x34] ;  /* 0x00003414ff057984 */ /* 0x002e620008000800 */
[----:B--2---:R-:W2:Y:S03]  /*0340*/  LDC.64 R6, c[0x0][0x238] ;  /* 0x00008e00ff067b82 */ /* 0x004ea60000000a00 */
[----:B------:R-:W3:Y:S01]  /*0350*/  LDS R4, [UR20+0x1c] ;  /* 0x00001c14ff047984 */ /* 0x000ee20008000800 */
[C---:B--2---:R-:W-:Y:S01]  /*0360*/  SHF.L.U64.HI R7, R6.reuse, 0x1, R7 ;  /* 0x0000000106077819 */ /* 0x044fe20000010207 */
[----:B------:R-:W-:-:S03]  /*0370*/  IMAD.SHL.U32 R6, R6, 0x2, RZ ;  /* 0x0000000206067824 */ /* 0x000fc600078e00ff */
[--C-:B------:R-:W-:Y:S02]  /*0380*/  SHF.R.U32.HI R11, RZ, 0x4, R7.reuse ;  /* 0x00000004ff0b7819 */ /* 0x100fe40000011607 */
[----:B------:R-:W-:-:S05]  /*0390*/  SHF.R.U64 R6, R6, 0x4, R7 ;  /* 0x0000000406067819 */ /* 0x000fca0000001207 */
[----:B------:R4:W-:Y:S01]  /*03a0*/  STS [UR20+0xc], R6 ;  /* 0x00000c06ff007988 */ /* 0x0009e20008000814 */
[----:B-1----:R-:W-:Y:S02]  /*03b0*/  LOP3.LUT R5, R5, 0x7, RZ, 0xb8, !PT ;  /* 0x0000000705057812 */ /* 0x002fe400078eb8ff */
[----:B---3--:R-:W-:-:S03]  /*03c0*/  LOP3.LUT R4, R4, 0xf, R11, 0xb8, !PT ;  /* 0x0000000f04047812 */ /* 0x008fc600078eb80b */
[----:B------:R4:W-:Y:S04]  /*03d0*/  STS [UR20+0x34], R5 ;  /* 0x00003405ff007988 */ /* 0x0009e80008000814 */
[----:B------:R4:W-:Y:S02]  /*03e0*/  STS [UR20+0x1c], R4 ;  /* 0x00001c04ff007988 */ /* 0x0009e40008000814 */
.L_x_5:
[----:B------:R-:W-:Y:S05]  /*03f0*/  BSYNC B0 ;  /* 0x0000000000007941 */ /* 0x000fea0003800000 */
.L_x_4:
[----:B------:R-:W-:Y:S04]  /*0400*/  BSSY B1, `(.L_x_6) ;  /* 0x000001a000017945 */ /* 0x000fe80003800000 */
[----:B------:R-:W-:Y:S04]  /*0410*/  BSSY B0, `(.L_x_7) ;  /* 0x0000015000007945 */ /* 0x000fe80003800000 */
[----:B------:R-:W-:Y:S05]  /*0420*/  @P2 BRA `(.L_x_8) ;  /* 0x0000000000202947 */ /* 0x000fea0003800000 */
[----:B-12-4-:R-:W1:Y:S02]  /*0430*/  LDS R4, [UR20+0x34] ;  /* 0x00003414ff047984 */ /* 0x016e640008000800 */
[----:B-1----:R-:W-:-:S05]  /*0440*/  LOP3.LUT R4, R4, 0x38, RZ, 0xb8, !PT ;  /* 0x0000003804047812 */ /* 0x002fca00078eb8ff */
[----:B------:R1:W-:Y:S01]  /*0450*/  STS [UR20+0x34], R4 ;  /* 0x00003404ff007988 */ /* 0x0003e20008000814 */
[----:B------:R-:W-:Y:S05]  /*0460*/  @P2 BRA `(.L_x_9) ;  /* 0x0000000000202947 */ /* 0x000fea0003800000 */
[----:B-1----:R-:W1:Y:S01]  /*0470*/  LDS R4, [UR20+0x8] ;  /* 0x00000814ff047984 */ /* 0x002e620008000800 */
[----:B------:R-:W-:-:S05]  /*0480*/  IMAD.MOV.U32 R5, RZ, RZ, 0x780 ;  /* 0x00000780ff057424 */ /* 0x000fca00078e00ff */
[----:B-1----:R-:W-:-:S05]  /*0490*/  LOP3.LUT R4, R4, 0x300, R5, 0xd8, !PT ;  /* 0x0000030004047812 */ /* 0x002fca00078ed805 */
[----:B------:R3:W-:Y:S02]  /*04a0*/  STS [UR20+0x8], R4 ;  /* 0x00000804ff007988 */ /* 0x0007e40008000814 */
.L_x_8:
[----:B------:R-:W-:Y:S05]  /*04b0*/  @P2 BRA `(.L_x_10) ;  /* 0x0000000000282947 */ /* 0x000fea0003800000 */
[----:B-1234-:R-:W1:Y:S02]  /*04c0*/  LDS R4, [UR20+0x8] ;  /* 0x00000814ff047984 */ /* 0x01ee640008000800 */
[----:B-1----:R-:W-:-:S05]  /*04d0*/  LOP3.LUT R4, R4, 0x1800, RZ, 0xb8, !PT ;  /* 0x0000180004047812 */ /* 0x002fca00078eb8ff */
[----:B------:R2:W-:Y:S02]  /*04e0*/  STS [UR20+0x8], R4 ;  /* 0x00000804ff007988 */ /* 0x0005e40008000814 */
.L_x_9:
[----:B------:R-:W-:Y:S05]  /*04f0*/  @P2 BREAK B0 ;  /* 0x0000000000002942 */ /* 0x000fea0003800000 */
[----:B------:R-:W-:Y:S05]  /*0500*/  @P2 BRA `(.L_x_11) ;  /* 0x0000000000242947 */ /* 0x000fea0003800000 */
[----:B------:R-:W3:Y:S01]  /*0510*/  LDS R5, [UR20+0x8] ;  /* 0x00000814ff057984 */ /* 0x000ee20008000800 */
[----:B-12---:R-:W-:-:S05]  /*0520*/  IMAD.MOV.U32 R4, RZ, RZ, 0x6000 ;  /* 0x00006000ff047424 */ /* 0x006fca00078e00ff */
[----:B---3--:R-:W-:-:S04]  /*0530*/  LOP3.LUT R4, R5, 0x4000, R4, 0xd8, !PT ;  /* 0x0000400005047812 */ /* 0x008fc800078ed804 */
[----:B------:R-:W-:-:S05]  /*0540*/  LOP3.LUT R4, R4, 0x400000, RZ, 0xb8, !PT ;  /* 0x0040000004047812 */ /* 0x000fca00078eb8ff */
[----:B------:R5:W-:Y:S02]  /*0550*/  STS [UR20+0x8], R4 ;  /* 0x00000804ff007988 */ /* 0x000be40008000814 */
.L_x_10:
[----:B------:R-:W-:Y:S05]  /*0560*/  BSYNC B0 ;  /* 0x0000000000007941 */ /* 0x000fea0003800000 */
.L_x_7:
[----:B-12345:R-:W1:Y:S02]  /*0570*/  @!P2 LDS R4, [UR20+0x8] ;  /* 0x00000814ff04a984 */ /* 0x03ee640008000800 */
[----:B-1----:R-:W-:-:S05]  /*0580*/  @!P2 LOP3.LUT R4, R4, 0x8000, RZ, 0xb8, !PT ;  /* 0x000080000404a812 */ /* 0x002fca00078eb8ff */
[----:B------:R3:W-:Y:S02]  /*0590*/  @!P2 STS [UR20+0x8], R4 ;  /* 0x00000804ff00a988 */ /* 0x0007e40008000814 */
.L_x_11:
[----:B------:R-:W-:Y:S05]  /*05a0*/  BSYNC B1 ;  /* 0x0000000000017941 */ /* 0x000fea0003800000 */
.L_x_6:
[----:B------:R-:W-:Y:S05]  /*05b0*/  WARPSYNC.ALL ;  /* 0x0000000000007948 */ /* 0x000fea0003800000 */
[----:B------:R-:W-:Y:S05]  /*05c0*/  @P0 BRA `(.L_x_12) ;  /* 0x0000000000280947 */ /* 0x000fea0003800000 */
[----:B-123--:R-:W1:Y:S01]  /*05d0*/  S2R R4, SR_LANEID ;  /* 0x0000000000047919 */ /* 0x00ee620000000000 */
[----:B------:R-:W-:Y:S05]  /*05e0*/  WARPSYNC.ALL ;  /* 0x0000000000007948 */ /* 0x000fea0003800000 */
[----:B-1----:R-:W-:-:S05]  /*05f0*/  IMAD.SHL.U32 R6, R4, 0x4, RZ ;  /* 0x0000000404067824 */ /* 0x002fca00078e00ff */
[----:B------:R-:W1:Y:S01]  /*0600*/  LDS R7, [R6+UR20] ;  /* 0x0000001406077984 */ /* 0x000e620008000800 */
[----:B------:R-:W-:-:S05]  /*0610*/  IADD3 R4, P1, R6, UR28, RZ ;  /* 0x0000001c06047c10 */ /* 0x000fca000ff3e0ff */
[----:B------:R-:W-:-:S05]  /*0620*/  IMAD.X R5, RZ, RZ, UR29, P1 ;  /* 0x0000001dff057e24 */ /* 0x000fca00088e06ff */
[----:B-1----:R4:W5:Y:S01]  /*0630*/  ATOMG.E.EXCH.STRONG.GPU PT, RZ, [R4], R7 ;  /* 0x0000000704ff73a8 */ /* 0x00296200041ee100 */
[----:B------:R-:W-:-:S04]  /*0640*/  DEPBAR {5,4,3,2,1,0} ;  /* 0x0000003f0000791a */ /* 0x000fc80000000000 */
[----:B------:R4:W-:Y:S01]  /*0650*/  UTMACCTL.IV [UR28] ;  /* 0x000000001c0079b9 */ /* 0x0009e20008000000 */
[----:B------:R-:W-:Y:S01]  /*0660*/  NOP ;  /* 0x0000000000007918 */ /* 0x000fe20000000000 */
.L_x_12:
[----:B------:R-:W-:Y:S05]  /*0670*/  @P0 BRA `(.L_x_13) ;  /* 0x00000000000c0947 */ /* 0x000fea0003800000 */
[----:B------:R0:W-:Y:S01]  /*0680*/  UTMACMDFLUSH ;  /* 0x00000000000079b7 */ /* 0x0001e20000000000 */
[----:B------:R-:W-:Y:S05]  /*0690*/  @P0 BRA `(.L_x_13) ;  /* 0x0000000000040947 */ /* 0x000fea0003800000 */
[----:B------:R-:W-:-:S04]  /*06a0*/  DEPBAR.LE SB0, 0x0 ;  /* 0x000080000000791a */ /* 0x000fc80000000000 */
.L_x_13:
[----:B------:R-:W-:Y:S05]  /*06b0*/  WARPSYNC.ALL ;  /* 0x0000000000007948 */ /* 0x000fea0003800000 */
[----:B-----5:R-:W-:Y:S06]  /*06c0*/  BAR.SYNC.DEFER_BLOCKING 0x0 ;  /* 0x0000000000007b1d */ /* 0x020fec0000010000 */
[----:B------:R-:W-:Y:S02]  /*06d0*/  BSSY B1, `(.L_x_14) ;  /* 0x000000b000017945 */ /* 0x000fe40003800000 */
[----:B------:R-:W-:Y:S06]  /*06e0*/  BAR.SYNC.DEFER_BLOCKING 0x0 ;  /* 0x0000000000007b1d */ /* 0x000fec0000010000 */
[----:B------:R5:W-:Y:S01]  /*06f0*/  @!P0 STS [R12], RZ ;  /* 0x000000ff0c008388 */ /* 0x000be20000000800 */
[----:B------:R-:W-:Y:S01]  /*0700*/  NOP ;  /* 0x0000000000007918 */ /* 0x000fe20000000000 */
[----:B------:R-:W-:Y:S05]  /*0710*/  @P2 BRA `(.L_x_15) ;  /* 0x0000000000182947 */ /* 0x000fea0003800000 */
[----:B-1234-:R-:W1:Y:S01]  /*0720*/  LDS R4, [UR20+0x8] ;  /* 0x00000814ff047984 */ /* 0x01ee620008000800 */
[----:B------:R-:W2:Y:S01]  /*0730*/  LDC.64 R6, c[0x0][0x218] ;  /* 0x00008600ff067b82 */ /* 0x000ea20000000a00 */
[----:B------:R-:W-:Y:S02]  /*0740*/  IMAD.MOV.U32 R5, RZ, RZ, 0x70 ;  /* 0x00000070ff057424 */ /* 0x000fe400078e00ff */
[----:B--2---:R2:W-:Y:S03]  /*0750*/  STS.64 [UR20], R6 ;  /* 0x00000006ff007988 */ /* 0x0045e60008000a14 */
[----:B-1----:R-:W-:-:S05]  /*0760*/  LOP3.LUT R4, R4, 0x10, R5, 0xd8, !PT ;  /* 0x0000001004047812 */ /* 0x002fca00078ed805 */
[----:B------:R2:W-:Y:S02]  /*0770*/  STS [UR20+0x8], R4 ;  /* 0x00000804ff007988 */ /* 0x0005e40008000814 */
.L_x_15:
[----:B----4-:R-:W-:Y:S05]  /*0780*/  BSYNC B1 ;  /* 0x0000000000017941 */ /* 0x010fea0003800000 */
.L_x_14:
[----:B------:R-:W-:Y:S04]  /*0790*/  BSSY B2, `(.L_x_16) ;  /* 0x000000f000027945 */ /* 0x000fe80003800000 */
[----:B------:R-:W-:Y:S04]  /*07a0*/  BSSY B1, `(.L_x_17) ;  /* 0x000000c000017945 */ /* 0x000fe80003800000 */
[----:B------:R-:W-:Y:S05]  /*07b0*/  @P2 BRA `(.L_x_18) ;  /* 0x0000000000282947 */ /* 0x000fea0003800000 */
[----:B-123--:R-:W1:Y:S01]  /*07c0*/  LDS R4, [UR20+0x34] ;  /* 0x00003414ff047984 */ /* 0x00ee620008000800 */
[----:B------:R-:W-:Y:S01]  /*07d0*/  IMAD.MOV.U32 R5, RZ, RZ, 0x1f000000 ;  /* 0x1f000000ff057424 */ /* 0x000fe200078e00ff */
[----:B------:R-:W-:Y:S05]  /*07e0*/  @P2 BREAK B1 ;  /* 0x0000000000012942 */ /* 0x000fea0003800000 */
[----:B-1----:R-:W-:-:S05]  /*07f0*/  LOP3.LUT R4, R4, 0xff000000, R5, 0xb8, !PT ;  /* 0xff00000004047812 */ /* 0x002fca00078eb805 */
[----:B------:R1:W-:Y:S01]  /*0800*/  STS [UR20+0x34], R4 ;  /* 0x00003404ff007988 */ /* 0x0003e20008000814 */
[----:B------:R-:W-:Y:S05]  /*0810*/  @P2 BRA `(.L_x_19) ;  /* 0x0000000000182947 */ /* 0x000fea0003800000 */
[----:B------:R-:W2:Y:S01]  /*0820*/  LDS R5, [UR20+0x38] ;  /* 0x00003814ff057984 */ /* 0x000ea20008000800 */
[----:B-1----:R-:W-:-:S05]  /*0830*/  IMAD.MOV.U32 R4, RZ, RZ, 0x3f ;  /* 0x0000003fff047424 */ /* 0x002fca00078e00ff */
[----:B--2---:R-:W-:-:S05]  /*0840*/  LOP3.LUT R4, R5, 0xff, R4, 0xb8, !PT ;  /* 0x000000ff05047812 */ /* 0x004fca00078eb804 */
[----:B------:R4:W-:Y:S02]  /*0850*/  STS [UR20+0x38], R4 ;  /* 0x00003804ff007988 */ /* 0x0009e40008000814 */
.L_x_18:
[----:B------:R-:W-:Y:S05]  /*0860*/  BSYNC B1 ;  /* 0x0000000000017941 */ /* 0x000fea0003800000 */
.L_x_17:
[----:B------:R1:W-:Y:S02]  /*0870*/  @!P2 STS [UR20+0x20], R8 ;  /* 0x00002008ff00a988 */ /* 0x0003e40008000814 */
.L_x_19:
[----:B------:R-:W-:Y:S05]  /*0880*/  BSYNC B2 ;  /* 0x0000000000027941 */ /* 0x000fea0003800000 */
.L_x_16:
[----:B------:R-:W-:Y:S05]  /*0890*/  WARPSYNC.ALL ;  /* 0x0000000000007948 */ /* 0x000fea0003800000 */
[----:B--2---:R-:W2:Y:S01]  /*08a0*/  LDC R6, c[0x0][0x22c] ;  /* 0x00008b00ff067b82 */ /* 0x004ea20000000800 */
[----:B------:R-:W-:Y:S01]  /*08b0*/  BSSY B2, `(.L_x_20) ;  /* 0x0000010000027945 */ /* 0x000fe20003800000 */
[----:B--2---:R-:W-:-:S05]  /*08c0*/  VIADD R6, R6, 0xffffffff ;  /* 0xffffffff06067836 */ /* 0x004fca0000000000 */
[----:B------:R2:W-:Y:S01]  /*08d0*/  @!P2 STS [UR20+0x24], R6 ;  /* 0x00002406ff00a988 */ /* 0x0005e20008000814 */
[----:B------:R-:W-:Y:S05]  /*08e0*/  @P2 BRA `(.L_x_21) ;  /* 0x0000000000302947 */ /* 0x000fea0003800000 */
[----:B------:R-:W2:Y:S01]  /*08f0*/  LDS R5, [UR20+0x34] ;  /* 0x00003414ff057984 */ /* 0x000ea20008000800 */
[----:B------:R-:W2:Y:S03]  /*0900*/  LDC.64 R10, c[0x0][0x240] ;  /* 0x00009000ff0a7b82 */ /* 0x000ea60000000a00 */
[----:B-1-34-:R-:W1:Y:S01]  /*0910*/  LDS R4, [UR20+0x1c] ;  /* 0x00001c14ff047984 */ /* 0x01ae620008000800 */
[C---:B--2---:R-:W-:Y:S01]  /*0920*/  SHF.L.U64.HI R8, R10.reuse, 0x1, R11 ;  /* 0x000000010a087819 */ /* 0x044fe2000001020b */
[----:B------:R-:W-:-:S03]  /*0930*/  IMAD.SHL.U32 R7, R10, 0x2, RZ ;  /* 0x000000020a077824 */ /* 0x000fc600078e00ff */
[--C-:B------:R-:W-:Y:S02]  /*0940*/  SHF.R.U32.HI R11, RZ, 0x4, R8.reuse ;  /* 0x00000004ff0b7819 */ /* 0x100fe40000011608 */
[----:B------:R-:W-:-:S05]  /*0950*/  SHF.R.U64 R7, R7, 0x4, R8 ;  /* 0x0000000407077819 */ /* 0x000fca0000001208 */
[----:B------:R2:W-:Y:S01]  /*0960*/  STS [UR20+0xc], R7 ;  /* 0x00000c07ff007988 */ /* 0x0005e20008000814 */
[----:B------:R-:W-:Y:S02]  /*0970*/  LOP3.LUT R5, R5, 0x7, RZ, 0xb8, !PT ;  /* 0x0000000705057812 */ /* 0x000fe400078eb8ff */
[----:B-1----:R-:W-:-:S03]  /*0980*/  LOP3.LUT R4, R4, 0xf, R11, 0xb8, !PT ;  /* 0x0000000f04047812 */ /* 0x002fc600078eb80b */
[----:B------:R2:W-:Y:S04]  /*0990*/  STS [UR20+0x34], R5 ;  /* 0x00003405ff007988 */ /* 0x0005e80008000814 */
[----:B------:R2:W-:Y:S02]  /*09a0*/  STS [UR20+0x1c], R4 ;  /* 0x00001c04ff007988 */ /* 0x0005e40008000814 */
.L_x_21:
[----:B------:R-:W-:Y:S05]  /*09b0*/  BSYNC B2 ;  /* 0x0000000000027941 */ /* 0x000fea0003800000 */
.L_x_20:
[----:B------:R-:W-:Y:S04]  /*09c0*/  BSSY B3, `(.L_x_22) ;  /* 0x000001a000037945 */ /* 0x000fe80003800000 */
[----:B------:R-:W-:Y:S04]  /*09d0*/  BSSY B2, `(.L_x_23) ;  /* 0x0000015000027945 */ /* 0x000fe80003800000 */
[----:B------:R-:W-:Y:S05]  /*09e0*/  @P2 BRA `(.L_x_24) ;  /* 0x0000000000202947 */ /* 0x000fea0003800000 */
[----:B-1234-:R-:W1:Y:S02]  /*09f0*/  LDS R4, [UR20+0x34] ;  /* 0x00003414ff047984 */ /* 0x01ee640008000800 */
[----:B-1----:R-:W-:-:S05]  /*0a00*/  LOP3.LUT R4, R4, 0x38, RZ, 0xb8, !PT ;  /* 0x0000003804047812 */ /* 0x002fca00078eb8ff */
[----:B------:R1:W-:Y:S01]  /*0a10*/  STS [UR20+0x34], R4 ;  /* 0x00003404ff007988 */ /* 0x0003e20008000814 */
[----:B------:R-:W-:Y:S05]  /*0a20*/  @P2 BRA `(.L_x_25) ;  /* 0x0000000000202947 */ /* 0x000fea0003800000 */
[----:B-1----:R-:W1:Y:S01]  /*0a30*/  LDS R4, [UR20+0x8] ;  /* 0x00000814ff047984 */ /* 0x002e620008000800 */
[----:B------:R-:W-:-:S05]  /*0a40*/  IMAD.MOV.U32 R5, RZ, RZ, 0x780 ;  /* 0x00000780ff057424 */ /* 0x000fca00078e00ff */
[----:B-1----:R-:W-:-:S05]  /*0a50*/  LOP3.LUT R4, R4, 0x300, R5, 0xd8, !PT ;  /* 0x0000030004047812 */ /* 0x002fca00078ed805 */
[----:B------:R1:W-:Y:S02]  /*0a60*/  STS [UR20+0x8], R4 ;  /* 0x00000804ff007988 */ /* 0x0003e40008000814 */
.L_x_24:
[----:B------:R-:W-:Y:S05]  /*0a70*/  @P2 BRA `(.L_x_26) ;  /* 0x0000000000282947 */ /* 0x000fea0003800000 */
[----:B-1234-:R-:W1:Y:S02]  /*0a80*/  LDS R4, [UR20+0x8] ;  /* 0x00000814ff047984 */ /* 0x01ee640008000800 */
[----:B-1----:R-:W-:-:S05]  /*0a90*/  LOP3.LUT R4, R4, 0x1800, RZ, 0xb8, !PT ;  /* 0x0000180004047812 */ /* 0x002fca00078eb8ff */
[----:B------:R2:W-:Y:S02]  /*0aa0*/  STS [UR20+0x8], R4 ;  /* 0x00000804ff007988 */ /* 0x0005e40008000814 */
.L_x_25:
[----:B------:R-:W-:Y:S05]  /*0ab0*/  @P2 BREAK B2 ;  /* 0x0000000000022942 */ /* 0x000fea0003800000 */
[----:B------:R-:W-:Y:S05]  /*0ac0*/  @P2 BRA `(.L_x_27) ;  /* 0x0000000000242947 */ /* 0x000fea0003800000 */
[----:B-12---:R-:W1:Y:S01]  /*0ad0*/  LDS R4, [UR20+0x8] ;  /* 0x00000814ff047984 */ /* 0x006e620008000800 */
[----:B------:R-:W-:-:S05]  /*0ae0*/  IMAD.MOV.U32 R5, RZ, RZ, 0x6000 ;  /* 0x00006000ff057424 */ /* 0x000fca00078e00ff */
[----:B-1----:R-:W-:-:S04]  /*0af0*/  LOP3.LUT R4, R4, 0x4000, R5, 0xd8, !PT ;  /* 0x0000400004047812 */ /* 0x002fc800078ed805 */
[----:B------:R-:W-:-:S05]  /*0b00*/  LOP3.LUT R4, R4, 0x400000, RZ, 0xb8, !PT ;  /* 0x0040000004047812 */ /* 0x000fca00078eb8ff */
[----:B------:R1:W-:Y:S02]  /*0b10*/  STS [UR20+0x8], R4 ;  /* 0x00000804ff007988 */ /* 0x0003e40008000814 */
.L_x_26:
[----:B------:R-:W-:Y:S05]  /*0b20*/  BSYNC B2 ;  /* 0x0000000000027941 */ /* 0x000fea0003800000 */
.L_x_23:
[----:B-1234-:R-:W1:Y:S02]  /*0b30*/  @!P2 LDS R4, [UR20+0x8] ;  /* 0x00000814ff04a984 */ /* 0x01ee640008000800 */
[----:B-1----:R-:W-:-:S05]  /*0b40*/  @!P2 LOP3.LUT R4, R4, 0x8000, RZ, 0xb8, !PT ;  /* 0x000080000404a812 */ /* 0x002fca00078eb8ff */
[----:B------:R3:W-:Y:S02]  /*0b50*/  @!P2 STS [UR20+0x8], R4 ;  /* 0x00000804ff00a988 */ /* 0x0007e40008000814 */
.L_x_27:
[----:B------:R-:W-:Y:S05]  /*0b60*/  BSYNC B3 ;  /* 0x0000000000037941 */ /* 0x000fea0003800000 */
.L_x_22:
[----:B------:R-:W-:Y:S05]  /*0b70*/  WARPSYNC.ALL ;  /* 0x0000000000007948 */ /* 0x000fea0003800000 */
[----:B------:R-:W-:-:S04]  /*0b80*/  UIADD3 UR31, UR5, 0x80, URZ ;  /* 0x00000080051f7890 */ /* 0x000fc8000fffe03f */
[----:B------:R-:W-:-:S04]  /*0b90*/  UIADD3 UR30, UP0, UR31, UR32, URZ ;  /* 0x000000201f1e7290 */ /* 0x000fc8000ff1e03f */
[----:B------:R-:W-:Y:S01]  /*0ba0*/  ULEA.HI.X.SX32 UR31, UR31, UR33, 0x1, UP0 ;  /* 0x000000211f1f7291 */ /* 0x000fe200080f0e3f */
[----:B------:R-:W-:Y:S11]  /*0bb0*/  @P0 BRA `(.L_x_28) ;  /* 0x0000000000280947 */ /* 0x000ff60003800000 */
[----:B-123--:R-:W1:Y:S01]  /*0bc0*/  S2R R4, SR_LANEID ;  /* 0x0000000000047919 */ /* 0x00ee620000000000 */
[----:B------:R-:W-:Y:S05]  /*0bd0*/  WARPSYNC.ALL ;  /* 0x0000000000007948 */ /* 0x000fea0003800000 */
[----:B-1----:R-:W-:-:S05]  /*0be0*/  IMAD.SHL.U32 R8, R4, 0x4, RZ ;  /* 0x0000000404087824 */ /* 0x002fca00078e00ff */
[----:B------:R-:W1:Y:S01]  /*0bf0*/  LDS R7, [R8+UR20] ;  /* 0x0000001408077984 */ /* 0x000e620008000800 */
[----:B------:R-:W-:-:S05]  /*0c00*/  IADD3 R4, P1, R8, UR30, RZ ;  /* 0x0000001e08047c10 */ /* 0x000fca000ff3e0ff */
[----:B------:R-:W-:-:S05]  /*0c10*/  IMAD.X R5, RZ, RZ, UR31, P1 ;  /* 0x0000001fff057e24 */ /* 0x000fca00088e06ff */
[----:B-1----:R4:W2:Y:S01]  /*0c20*/  ATOMG.E.EXCH.STRONG.GPU PT, RZ, [R4], R7 ;  /* 0x0000000704ff73a8 */ /* 0x0028a200041ee100 */
[----:B------:R-:W-:-:S04]  /*0c30*/  DEPBAR {5,4,3,2,1,0} ;  /* 0x0000003f0000791a */ /* 0x000fc80000000000 */
[----:B------:R4:W-:Y:S01]  /*0c40*/  UTMACCTL.IV [UR30] ;  /* 0x000000001e0079b9 */ /* 0x0009e20008000000 */
[----:B------:R-:W-:Y:S01]  /*0c50*/  NOP ;  /* 0x0000000000007918 */ /* 0x000fe20000000000 */
.L_x_28:
[----:B------:R-:W-:Y:S05]  /*0c60*/  @P0 BRA `(.L_x_29) ;  /* 0x00000000000c0947 */ /* 0x000fea0003800000 */
[----:B------:R0:W-:Y:S01]  /*0c70*/  UTMACMDFLUSH ;  /* 0x00000000000079b7 */ /* 0x0001e20000000000 */
[----:B------:R-:W-:Y:S05]  /*0c80*/  @P0 BRA `(.L_x_29) ;  /* 0x0000000000040947 */ /* 0x000fea0003800000 */
[----:B------:R-:W-:-:S04]  /*0c90*/  DEPBAR.LE SB0, 0x0 ;  /* 0x000080000000791a */ /* 0x000fc80000000000 */
.L_x_29:
[----:B------:R-:W-:Y:S05]  /*0ca0*/  WARPSYNC.ALL ;  /* 0x0000000000007948 */ /* 0x000fea0003800000 */
[----:B--2---:R-:W-:Y:S06]  /*0cb0*/  BAR.SYNC.DEFER_BLOCKING 0x0 ;  /* 0x0000000000007b1d */ /* 0x004fec0000010000 */
[----:B------:R-:W-:Y:S02]  /*0cc0*/  BSSY B3, `(.L_x_30) ;  /* 0x000000b000037945 */ /* 0x000fe40003800000 */
[----:B------:R-:W-:Y:S06]  /*0cd0*/  BAR.SYNC.DEFER_BLOCKING 0x0 ;  /* 0x0000000000007b1d */ /* 0x000fec0000010000 */
[----:B------:R2:W-:Y:S01]  /*0ce0*/  @!P0 STS [R12], RZ ;  /* 0x000000ff0c008388 */ /* 0x0005e20000000800 */
[----:B------:R-:W-:Y:S01]  /*0cf0*/  NOP ;  /* 0x0000000000007918 */ /* 0x000fe20000000000 */
[----:B------:R-:W-:Y:S05]  /*0d00*/  @P2 BRA `(.L_x_31) ;  /* 0x0000000000182947 */ /* 0x000fea0003800000 */
[----:B-1-34-:R-:W1:Y:S01]  /*0d10*/  LDS R4, [UR20+0x8] ;  /* 0x00000814ff047984 */ /* 0x01ae620008000800 */
[----:B------:R-:W3:Y:S01]  /*0d20*/  LDC.64 R10, c[0x0][0x220] ;  /* 0x00008800ff0a7b82 */ /* 0x000ee20000000a00 */
[----:B------:R-:W-:Y:S02]  /*0d30*/  IMAD.MOV.U32 R5, RZ, RZ, 0x70 ;  /* 0x00000070ff057424 */ /* 0x000fe400078e00ff */
[----:B---3--:R3:W-:Y:S03]  /*0d40*/  STS.64 [UR20], R10 ;  /* 0x0000000aff007988 */ /* 0x0087e60008000a14 */
[----:B-1----:R-:W-:-:S05]  /*0d50*/  LOP3.LUT R4, R4, 0x10, R5, 0xd8, !PT ;  /* 0x0000001004047812 */ /* 0x002fca00078ed805 */
[----:B------:R3:W-:Y:S02]  /*0d60*/  STS [UR20+0x8], R4 ;  /* 0x00000804ff007988 */ /* 0x0007e40008000814 */
.L_x_31:
[----:B----4-:R-:W-:Y:S05]  /*0d70*/  BSYNC B3 ;  /* 0x0000000000037941 */ /* 0x010fea0003800000 */
.L_x_30:
[----:B------:R-:W-:Y:S04]  /*0d80*/  BSSY B4, `(.L_x_32) ;  /* 0x0000011000047945 */ /* 0x000fe80003800000 */
[----:B------:R-:W-:Y:S04]  /*0d90*/  BSSY B3, `(.L_x_33) ;  /* 0x000000e000037945 */ /* 0x000fe80003800000 */
[----:B------:R-:W-:Y:S05]  /*0da0*/  @P2 BRA `(.L_x_34) ;  /* 0x0000000000242947 */ /* 0x000fea0003800000 */
[----:B-1-3--:R-:W1:Y:S01]  /*0db0*/  LDS R4, [UR20+0x34] ;  /* 0x00003414ff047984 */ /* 0x00ae620008000800 */
[----:B------:R-:W-:-:S05]  /*0dc0*/  IMAD.MOV.U32 R5, RZ, RZ, 0x3f000000 ;  /* 0x3f000000ff057424 */ /* 0x000fca00078e00ff */
[----:B-1----:R-:W-:-:S05]  /*0dd0*/  LOP3.LUT R4, R4, 0xff000000, R5, 0xb8, !PT ;  /* 0xff00000004047812 */ /* 0x002fca00078eb805 */
[----:B------:R1:W-:Y:S01]  /*0de0*/  STS [UR20+0x34], R4 ;  /* 0x00003404ff007988 */ /* 0x0003e20008000814 */
[----:B------:R-:W-:Y:S05]  /*0df0*/  @P2 BRA `(.L_x_35) ;  /* 0x00000000001c2947 */ /* 0x000fea0003800000 */
[----:B-1----:R-:W1:Y:S01]  /*0e00*/  LDS R4, [UR20+0x38] ;  /* 0x00003814ff047984 */ /* 0x002e620008000800 */
[----:B------:R-:W-:-:S05]  /*0e10*/  IMAD.MOV.U32 R5, RZ, RZ, 0x7f ;  /* 0x0000007fff057424 */ /* 0x000fca00078e00ff */
[----:B-1----:R-:W-:-:S05]  /*0e20*/  LOP3.LUT R4, R4, 0xff, R5, 0xb8, !PT ;  /* 0x000000ff04047812 */ /* 0x002fca00078eb805 */
[----:B------:R4:W-:Y:S02]  /*0e30*/  STS [UR20+0x38], R4 ;  /* 0x00003804ff007988 */ /* 0x0009e40008000814 */
.L_x_34:
[----:B------:R-:W-:Y:S05]  /*0e40*/  @P2 BREAK B3 ;  /* 0x0000000000032942 */ /* 0x000fea0003800000 */
[----:B------:R-:W-:Y:S05]  /*0e50*/  @P2 BRA `(.L_x_36) ;  /* 0x00000000000c2947 */ /* 0x000fea0003800000 */
[----:B------:R1:W-:Y:S02]  /*0e60*/  STS [UR20+0x20], R6 ;  /* 0x00002006ff007988 */ /* 0x0003e40008000814 */
.L_x_35:
[----:B------:R-:W-:Y:S05]  /*0e70*/  BSYNC B3 ;  /* 0x0000000000037941 */ /* 0x000fea0003800000 */
.L_x_33:
[----:B------:R1:W-:Y:S02]  /*0e80*/  @!P2 STS [UR20+0x24], R3 ;  /* 0x00002403ff00a988 */ /* 0x0003e40008000814 */
.L_x_36:
[----:B------:R-:W-:Y:S05]  /*0e90*/  BSYNC B4 ;  /* 0x0000000000047941 */ /* 0x000fea0003800000 */
.L_x_32:
[----:B------:R-:W-:Y:S05]  /*0ea0*/  WARPSYNC.ALL ;  /* 0x0000000000007948 */ /* 0x000fea0003800000 */
[----:B------:R-:W-:Y:S04]  /*0eb0*/  BSSY B4, `(.L_x_37) ;  /* 0x000000e000047945 */ /* 0x000fe80003800000 */
[----:B------:R-:W-:Y:S05]  /*0ec0*/  @P2 BRA `(.L_x_38) ;  /* 0x0000000000302947 */ /* 0x000fea0003800000 */
[----:B-1-34-:R-:W1:Y:S01]  /*0ed0*/  LDS R4, [UR20+0x34] ;  /* 0x00003414ff047984 */ /* 0x01ae620008000800 */
[----:B------:R-:W3:Y:S03]  /*0ee0*/  LDC.64 R10, c[0x0][0x248] ;  /* 0x00009200ff0a7b82 */ /* 0x000ee60000000a00 */
[----:B------:R-:W4:Y:S01]  /*0ef0*/  LDS R3, [UR20+0x1c] ;  /* 0x00001c14ff037984 */ /* 0x000f220008000800 */
[C---:B---3--:R-:W-:Y:S01]  /*0f00*/  SHF.L.U64.HI R6, R10.reuse, 0x1, R11 ;  /* 0x000000010a067819 */ /* 0x048fe2000001020b */
[----:B------:R-:W-:-:S03]  /*0f10*/  IMAD.SHL.U32 R5, R10, 0x2, RZ ;  /* 0x000000020a057824 */ /* 0x000fc600078e00ff */
[--C-:B------:R-:W-:Y:S02]  /*0f20*/  SHF.R.U32.HI R8, RZ, 0x4, R6.reuse ;  /* 0x00000004ff087819 */ /* 0x100fe40000011606 */
[----:B------:R-:W-:-:S05]  /*0f30*/  SHF.R.U64 R5, R5, 0x4, R6 ;  /* 0x0000000405057819 */ /* 0x000fca0000001206 */
[----:B------:R3:W-:Y:S01]  /*0f40*/  STS [UR20+0xc], R5 ;  /* 0x00000c05ff007988 */ /* 0x0007e20008000814 */
[----:B-1----:R-:W-:Y:S02]  /*0f50*/  LOP3.LUT R4, R4, 0x7, RZ, 0xb8, !PT ;  /* 0x0000000704047812 */ /* 0x002fe400078eb8ff */
[----:B----4-:R-:W-:-:S03]  /*0f60*/  LOP3.LUT R3, R3, 0xf, R8, 0xb8, !PT ;  /* 0x0000000f03037812 */ /* 0x010fc600078eb808 */
[----:B------:R3:W-:Y:S04]  /*0f70*/  STS [UR20+0x34], R4 ;  /* 0x00003404ff007988 */ /* 0x0007e80008000814 */
[----:B------:R3:W-:Y:S02]  /*0f80*/  STS [UR20+0x1c], R3 ;  /* 0x00001c03ff007988 */ /* 0x0007e40008000814 */
.L_x_38:
[----:B------:R-:W-:Y:S05]  /*0f90*/  BSYNC B4 ;  /* 0x0000000000047941 */ /* 0x000fea0003800000 */
.L_x_37:
[----:B------:R-:W-:Y:S04]  /*0fa0*/  BSSY B4, `(.L_x_39) ;  /* 0x000001a000047945 */ /* 0x000fe80003800000 */
[----:B------:R-:W-:Y:S04]  /*0fb0*/  BSSY B5, `(.L_x_40) ;  /* 0x0000015000057945 */ /* 0x000fe80003800000 */
[----:B------:R-:W-:Y:S05]  /*0fc0*/  @P2 BRA `(.L_x_41) ;  /* 0x0000000000202947 */ /* 0x000fea0003800000 */
[----:B-1-3--:R-:W1:Y:S02]  /*0fd0*/  LDS R3, [UR20+0x34] ;  /* 0x00003414ff037984 */ /* 0x00ae640008000800 */
[----:B-1----:R-:W-:-:S05]  /*0fe0*/  LOP3.LUT R3, R3, 0x38, RZ, 0xb8, !PT ;  /* 0x0000003803037812 */ /* 0x002fca00078eb8ff */
[----:B------:R1:W-:Y:S01]  /*0ff0*/  STS [UR20+0x34], R3 ;  /* 0x00003403ff007988 */ /* 0x0003e20008000814 */
[----:B------:R-:W-:Y:S05]  /*1000*/  @P2 BRA `(.L_x_42) ;  /* 0x0000000000202947 */ /* 0x000fea0003800000 */
[----:B-1----:R-:W1:Y:S01]  /*1010*/  LDS R3, [UR20+0x8] ;  /* 0x00000814ff037984 */ /* 0x002e620008000800 */
[----:B----4-:R-:W-:-:S05]  /*1020*/  IMAD.MOV.U32 R4, RZ, RZ, 0x780 ;  /* 0x00000780ff047424 */ /* 0x010fca00078e00ff */
[----:B-1----:R-:W-:-:S05]  /*1030*/  LOP3.LUT R3, R3, 0x300, R4, 0xd8, !PT ;  /* 0x0000030003037812 */ /* 0x002fca00078ed804 */
[----:B------:R1:W-:Y:S02]  /*1040*/  STS [UR20+0x8], R3 ;  /* 0x00000803ff007988 */ /* 0x0003e40008000814 */
.L_x_41:
[----:B------:R-:W-:Y:S05]  /*1050*/  @P2 BRA `(.L_x_43) ;  /* 0x0000000000282947 */ /* 0x000fea0003800000 */
[----:B-1-3--:R-:W1:Y:S02]  /*1060*/  LDS R3, [UR20+0x8] ;  /* 0x00000814ff037984 */ /* 0x00ae640008000800 */
[----:B-1----:R-:W-:-:S05]  /*1070*/  LOP3.LUT R3, R3, 0x1800, RZ, 0xb8, !PT ;  /* 0x0000180003037812 */ /* 0x002fca00078eb8ff */
[----:B------:R3:W-:Y:S02]  /*1080*/  STS [UR20+0x8], R3 ;  /* 0x00000803ff007988 */ /* 0x0007e40008000814 */
.L_x_42:
[----:B------:R-:W-:Y:S05]  /*1090*/  @P2 BREAK B5 ;  /* 0x0000000000052942 */ /* 0x000fea0003800000 */
[----:B------:R-:W-:Y:S05]  /*10a0*/  @P2 BRA `(.L_x_44) ;  /* 0x0000000000242947 */ /* 0x000fea0003800000 */
[----:B-1-3--:R-:W1:Y:S01]  /*10b0*/  LDS R3, [UR20+0x8] ;  /* 0x00000814ff037984 */ /* 0x00ae620008000800 */
[----:B----4-:R-:W-:-:S05]  /*10c0*/  IMAD.MOV.U32 R4, RZ, RZ, 0x6000 ;  /* 0x00006000ff047424 */ /* 0x010fca00078e00ff */
[----:B-1----:R-:W-:-:S04]  /*10d0*/  LOP3.LUT R3, R3, 0x6000, R4, 0xd8, !PT ;  /* 0x0000600003037812 */ /* 0x002fc800078ed804 */
[----:B------:R-:W-:-:S05]  /*10e0*/  LOP3.LUT R3, R3, 0x400000, RZ, 0xb8, !PT ;  /* 0x0040000003037812 */ /* 0x000fca00078eb8ff */
[----:B------:R1:W-:Y:S02]  /*10f0*/  STS [UR20+0x8], R3 ;  /* 0x00000803ff007988 */ /* 0x0003e40008000814 */
.L_x_43:
[----:B------:R-:W-:Y:S05]  /*1100*/  BSYNC B5 ;  /* 0x0000000000057941 */ /* 0x000fea0003800000 */
.L_x_40:
[----:B-1-3--:R-:W1:Y:S02]  /*1110*/  @!P2 LDS R3, [UR20+0x8] ;  /* 0x00000814ff03a984 */ /* 0x00ae640008000800 */
[----:B-1----:R-:W-:-:S05]  /*1120*/  @!P2 LOP3.LUT R3, R3, 0x8000, RZ, 0xb8, !PT ;  /* 0x000080000303a812 */ /* 0x002fca00078eb8ff */
[----:B------:R1:W-:Y:S02]  /*1130*/  @!P2 STS [UR20+0x8], R3 ;  /* 0x00000803ff00a988 */ /* 0x0003e40008000814 */
.L_x_44:
[----:B------:R-:W-:Y:S05]  /*1140*/  BSYNC B4 ;  /* 0x0000000000047941 */ /* 0x000fea0003800000 */
.L_x_39:
[----:B------:R-:W-:Y:S05]  /*1150*/  WARPSYNC.ALL ;  /* 0x0000000000007948 */ /* 0x000fea0003800000 */
[----:B------:R-:W-:Y:S01]  /*1160*/  UIADD3 UR5, UR5, 0x100, URZ ;  /* 0x0000010005057890 */ /* 0x000fe2000fffe03f */
[----:B------:R-:W-:Y:S02]  /*1170*/  ISETP.GE.AND P1, PT, R9, 0x1, PT ;  /* 0x000000010900780c */ /* 0x000fe40003f26270 */
[----:B------:R-:W-:Y:S02]  /*1180*/  CS2R R56, SRZ ;  /* 0x0000000000387805 */ /* 0x000fe4000001ff00 */
[----:B------:R-:W-:Y:S01]  /*1190*/  CS2R R58, SRZ ;  /* 0x00000000003a7805 */ /* 0x000fe2000001ff00 */
[----:B------:R-:W-:Y:S01]  /*11a0*/  UIADD3 UR32, UP0, UR5, UR32, URZ ;  /* 0x0000002005207290 */ /* 0x000fe2000ff1e03f */
[----:B------:R-:W-:-:S02]  /*11b0*/  CS2R R60, SRZ ;  /* 0x00000000003c7805 */ /* 0x000fc4000001ff00 */
[----:B------:R-:W-:Y:S02]  /*11c0*/  CS2R R62, SRZ ;  /* 0x00000000003e7805 */ /* 0x000fe4000001ff00 */
[----:B------:R-:W-:Y:S01]  /*11d0*/  CS2R R64, SRZ ;  /* 0x0000000000407805 */ /* 0x000fe2000001ff00 */
[----:B------:R-:W-:Y:S01]  /*11e0*/  ULEA.HI.X.SX32 UR33, UR5, UR33, 0x1, UP0 ;  /* 0x0000002105217291 */ /* 0x000fe200080f0e3f */
[----:B------:R-:W-:Y:S02]  /*11f0*/  CS2R R66, SRZ ;  /* 0x0000000000427805 */ /* 0x000fe4000001ff00 */
[----:B------:R-:W-:Y:S02]  /*1200*/  CS2R R68, SRZ ;  /* 0x0000000000447805 */ /* 0x000fe4000001ff00 */
[----:B------:R-:W-:Y:S02]  /*1210*/  CS2R R70, SRZ ;  /* 0x0000000000467805 */ /* 0x000fe4000001ff00 */
[----:B------:R-:W-:-:S02]  /*1220*/  CS2R R72, SRZ ;  /* 0x0000000000487805 */ /* 0x000fc4000001ff00 */
[----:B------:R-:W-:Y:S02]  /*1230*/  CS2R R74, SRZ ;  /* 0x00000000004a7805 */ /* 0x000fe4000001ff00 */
[----:B------:R-:W-:Y:S02]  /*1240*/  CS2R R76, SRZ ;  /* 0x00000000004c7805 */ /* 0x000fe4000001ff00 */
[----:B------:R-:W-:Y:S02]  /*1250*/  CS2R R78, SRZ ;  /* 0x00000000004e7805 */ /* 0x000fe4000001ff00 */
[----:B------:R-:W-:Y:S02]  /*1260*/  CS2R R80, SRZ ;  /* 0x0000000000507805 */ /* 0x000fe4000001ff00 */
[----:B------:R-:W-:Y:S02]  /*1270*/  CS2R R82, SRZ ;  /* 0x0000000000527805 */ /* 0x000fe4000001ff00 */
[----:B------:R-:W-:-:S02]  /*1280*/  CS2R R84, SRZ ;  /* 0x0000000000547805 */ /* 0x000fc4000001ff00 */
[----:B------:R-:W-:Y:S02]  /*1290*/  CS2R R86, SRZ ;  /* 0x0000000000567805 */ /* 0x000fe4000001ff00 */
[----:B------:R-:W-:Y:S02]  /*12a0*/  CS2R R24, SRZ ;  /* 0x0000000000187805 */ /* 0x000fe4000001ff00 */
[----:B------:R-:W-:Y:S02]  /*12b0*/  CS2R R26, SRZ ;  /* 0x00000000001a7805 */ /* 0x000fe4000001ff00 */
[----:B------:R-:W-:Y:S01]  /*12c0*/  CS2R R28, SRZ ;  /* 0x00000000001c7805 */ /* 0x000fe2000001ff00 */
[----:B------:R-:W-:Y:S01]  /*12d0*/  IMAD.MOV.U32 R30, RZ, RZ, RZ ;  /* 0x000000ffff1e7224 */ /* 0x000fe200078e00ff */
[----:B------:R-:W-:Y:S06]  /*12e0*/  @P0 BRA `(.L_x_45) ;  /* 0x0000000000280947 */ /* 0x000fec0003800000 */
[----:B-1-3--:R-:W1:Y:S01]  /*12f0*/  S2R R3, SR_LANEID ;  /* 0x0000000000037919 */ /* 0x00ae620000000000 */
[----:B------:R-:W-:Y:S05]  /*1300*/  WARPSYNC.ALL ;  /* 0x0000000000007948 */ /* 0x000fea0003800000 */
[----:B-1----:R-:W-:-:S05]  /*1310*/  IMAD.SHL.U32 R6, R3, 0x4, RZ ;  /* 0x0000000403067824 */ /* 0x002fca00078e00ff */
[----:B------:R-:W1:Y:S01]  /*1320*/  LDS R3, [R6+UR20] ;  /* 0x0000001406037984 */ /* 0x000e620008000800 */
[----:B----4-:R-:W-:-:S05]  /*1330*/  IADD3 R4, P3, R6, UR32, RZ ;  /* 0x0000002006047c10 */ /* 0x010fca000ff7e0ff */
[----:B------:R-:W-:-:S05]  /*1340*/  IMAD.X R5, RZ, RZ, UR33, P3 ;  /* 0x00000021ff057e24 */ /* 0x000fca00098e06ff */
[----:B-1----:R1:W3:Y:S01]  /*1350*/  ATOMG.E.EXCH.STRONG.GPU PT, RZ, [R4], R3 ;  /* 0x0000000304ff73a8 */ /* 0x0022e200041ee100 */
[----:B------:R-:W-:-:S04]  /*1360*/  DEPBAR {5,4,3,2,1,0} ;  /* 0x0000003f0000791a */ /* 0x000fc80000000000 */
[----:B------:R1:W-:Y:S01]  /*1370*/  UTMACCTL.IV [UR32] ;  /* 0x00000000200079b9 */ /* 0x0003e20008000000 */
[----:B------:R-:W-:Y:S01]  /*1380*/  NOP ;  /* 0x0000000000007918 */ /* 0x000fe20000000000 */
.L_x_45:
[----:B------:R-:W-:Y:S05]  /*1390*/  @P0 BRA `(.L_x_46) ;  /* 0x00000000000c0947 */ /* 0x000fea0003800000 */
[----:B------:R0:W-:Y:S01]  /*13a0*/  UTMACMDFLUSH ;  /* 0x00000000000079b7 */ /* 0x0001e20000000000 */
[----:B------:R-:W-:Y:S05]  /*13b0*/  @P0 BRA `(.L_x_46) ;  /* 0x0000000000040947 */ /* 0x000fea0003800000 */
[----:B------:R-:W-:-:S04]  /*13c0*/  DEPBAR.LE SB0, 0x0 ;  /* 0x000080000000791a */ /* 0x000fc80000000000 */
.L_x_46:
[----:B------:R-:W-:Y:S05]  /*13d0*/  WARPSYNC.ALL ;  /* 0x0000000000007948 */ /* 0x000fea0003800000 */
[----:B---3--:R-:W-:Y:S01]  /*13e0*/  BAR.SYNC.DEFER_BLOCKING 0x0 ;  /* 0x0000000000007b1d */ /* 0x008fe20000010000 */
[----:B------:R-:W-:Y:S01]  /*13f0*/  USHF.L.U32 UR11, UR23, 0x7, URZ ;  /* 0x00000007170b7899 */ /* 0x000fe2000800063f */
[----:B------:R-:W-:Y:S01]  /*1400*/  IMAD.MOV.U32 R31, RZ, RZ, RZ ;  /* 0x000000ffff1f7224 */ /* 0x000fe200078e00ff */
[----:B------:R-:W-:Y:S01]  /*1410*/  USHF.L.U32 UR15, UR34, 0x6, URZ ;  /* 0x00000006220f7899 */ /* 0x000fe2000800063f */
[----:B------:R-:W-:Y:S02]  /*1420*/  CS2R R32, SRZ ;  /* 0x0000000000207805 */ /* 0x000fe4000001ff00 */
[----:B------:R-:W-:Y:S01]  /*1430*/  CS2R R34, SRZ ;  /* 0x0000000000227805 */ /* 0x000fe2000001ff00 */
[----:B------:R-:W-:Y:S01]  /*1440*/  VOTEU.ALL UP0, P2 ;  /* 0x00000000003f7886 */ /* 0x000fe20001000000 */
[----:B------:R-:W-:Y:S01]  /*1450*/  UMOV UR6, 0x1 ;  /* 0x0000000100067882 */ /* 0x000fe20000000000 */
[----:B------:R-:W-:Y:S01]  /*1460*/  VOTEU.ALL UP1, P2 ;  /* 0x00000000003f7886 */ /* 0x000fe20001020000 */
[----:B------:R-:W-:-:S02]  /*1470*/  CS2R R36, SRZ ;  /* 0x0000000000247805 */ /* 0x000fc4000001ff00 */
[----:B------:R-:W-:Y:S01]  /*1480*/  CS2R R38, SRZ ;  /* 0x0000000000267805 */ /* 0x000fe2000001ff00 */
[----:B------:R-:W-:-:S04]  /*1490*/  @!UP0 UIADD3 UR8, -UR6, 0x100000, URZ ;  /* 0x0010000006088890 */ /* 0x000fc8000fffe13f */
[----:B------:R-:W-:Y:S02]  /*14a0*/  @!UP0 USHF.L.U32 UR9, UR8, 0xb, URZ ;  /* 0x0000000b08098899 */ /* 0x000fe4000800063f */
[----:B------:R-:W-:Y:S01]  /*14b0*/  @!UP0 USHF.L.U32 UR8, UR8, 0x1, URZ ;  /* 0x0000000108088899 */ /* 0x000fe2000800063f */
[----:B------:R-:W-:Y:S01]  /*14c0*/  CS2R R40, SRZ ;  /* 0x0000000000287805 */ /* 0x000fe2000001ff00 */
[----:B------:R-:W-:-:S04]  /*14d0*/  @!UP0 UIADD3 UR6, -UR6, 0x100000, URZ ;  /* 0x0010000006068890 */ /* 0x000fc8000fffe13f */
[----:B------:R-:W-:Y:S02]  /*14e0*/  @!UP0 USHF.L.U32 UR7, UR6, 0xb, URZ ;  /* 0x0000000b06078899 */ /* 0x000fe4000800063f */
[----:B------:R-:W-:Y:S01]  /*14f0*/  @!UP0 USHF.L.U32 UR6, UR6, 0x1, URZ ;  /* 0x0000000106068899 */ /* 0x000fe2000800063f */
[----:B------:R-:W-:Y:S01]  /*1500*/  CS2R R42, SRZ ;  /* 0x00000000002a7805 */ /* 0x000fe2000001ff00 */
[----:B------:R-:W-:Y:S01]  /*1510*/  VOTEU.ALL UP0, P2 ;  /* 0x00000000003f7886 */ /* 0x000fe20001000000 */
[----:B------:R-:W-:Y:S02]  /*1520*/  CS2R R44, SRZ ;  /* 0x00000000002c7805 */ /* 0x000fe4000001ff00 */
[----:B------:R-:W-:Y:S02]  /*1530*/  CS2R R46, SRZ ;  /* 0x00000000002e7805 */ /* 0x000fe4000001ff00 */
[----:B------:R-:W-:Y:S02]  /*1540*/  CS2R R48, SRZ ;  /* 0x0000000000307805 */ /* 0x000fe4000001ff00 */
[----:B------:R-:W-:-:S02]  /*1550*/  CS2R R50, SRZ ;  /* 0x0000000000327805 */ /* 0x000fc4000001ff00 */
[----:B------:R-:W-:Y:S02]  /*1560*/  CS2R R52, SRZ ;  /* 0x0000000000347805 */ /* 0x000fe4000001ff00 */
[----:B------:R-:W-:Y:S01]  /*1570*/  CS2R R54, SRZ ;  /* 0x0000000000367805 */ /* 0x000fe2000001ff00 */
[----:B------:R-:W3:Y:S02]  /*1580*/  FENCE.VIEW.ASYNC.S ;  /* 0x00000000000073c6 */ /* 0x000ee40000000000 */
[----:B---3--:R3:W4:Y:S02]  /*1590*/  @!UP0 SYNCS.EXCH.64 URZ, [UR20+0x6000], UR8 ;  /* 0x00600008143f85b2 */ /* 0x0087240008000100 */
[----:B----4-:R-:W-:Y:S06]  /*15a0*/  BAR.SYNC.DEFER_BLOCKING 0x0 ;  /* 0x0000000000007b1d */ /* 0x010fec0000010000 */
[----:B------:R3:W4:Y:S01]  /*15b0*/  @!UP1 SYNCS.EXCH.64 URZ, [UR20+0x6008], UR6 ;  /* 0x00600806143f95b2 */ /* 0x0007220008000100 */
[----:B------:R-:W-:Y:S05]  /*15c0*/  @!P1 BRA `(.L_x_47) ;  /* 0x0000000400889947 */ /* 0x000fea0003800000 */
        /* <DEDUP_REMOVED lines=31> */
[----:B------:R-:W-:Y:S01]  /*17c0*/  CS2R R54, SRZ ;  /* 0x0000000000367805 */ /* 0x000fe2000001ff00 */
[----:B------:R-:W-:Y:S01]  /*17d0*/  UMOV UR5, URZ ;  /* 0x0000003f00057c82 */ /* 0x000fe20008000000 */
[----:B------:R-:W-:-:S05]  /*17e0*/  UMOV UR10, URZ ;  /* 0x0000003f000a7c82 */ /* 0x000fca0008000000 */
.L_x_49:
[----:B----4-:R-:W-:Y:S01]  /*17f0*/  BAR.SYNC.DEFER_BLOCKING 0x0 ;  /* 0x0000000000007b1d */ /* 0x010fe20000010000 */
[----:B------:R-:W-:Y:S01]  /*1800*/  ULEA UR18, UR5, UR20, 0x3 ;  /* 0x0000001405127291 */ /* 0x000fe2000f8e183f */
[----:B-1----:R-:W-:Y:S01]  /*1810*/  @!P2 IMAD.MOV.U32 R3, RZ, RZ, 0x3000 ;  /* 0x00003000ff03a424 */ /* 0x002fe200078e00ff */
[----:B------:R-:W-:Y:S01]  /*1820*/  ELECT P0, URZ, PT ;  /* 0x00000000003f782f */ /* 0x000fe20003800000 */
[----:B---3--:R-:W-:-:S03]  /*1830*/  ULEA UR8, UR5, UR20, 0xd ;  /* 0x0000001405087291 */ /* 0x008fc6000f8e683f */
[----:B------:R-:W-:Y:S02]  /*1840*/  ISETP.LT.U32.AND P0, PT, R2, 0x20, P0 ;  /* 0x000000200200780c */ /* 0x000fe40000701070 */
[----:B------:R-:W-:Y:S01]  /*1850*/  ELECT P1, URZ, PT ;  /* 0x00000000003f782f */ /* 0x000fe20003820000 */
[----:B------:R-:W-:-:S03]  /*1860*/  ULEA UR12, UR5, UR20, 0xc ;  /* 0x00000014050c7291 */ /* 0x000fc6000f8e603f */
[----:B------:R-:W-:Y:S01]  /*1870*/  ISETP.LT.U32.AND P1, PT, R2, 0x20, P1 ;  /* 0x000000200200780c */ /* 0x000fe20000f21070 */
[----:B------:R-:W-:Y:S01]  /*1880*/  UMOV UR14, UR10 ;  /* 0x0000000a000e7c82 */ /* 0x000fe20008000000 */
[----:B------:R-:W-:-:S05]  /*1890*/  UIADD3 UR12, UR12, 0x4000, URZ ;  /* 0x000040000c0c7890 */ /* 0x000fca000fffe03f */
[----:B------:R-:W-:Y:S01]  /*18a0*/  VOTEU.ANY UP0, P0 ;  /* 0x00000000003f7886 */ /* 0x000fe20000000100 */
[----:B------:R-:W-:Y:S01]  /*18b0*/  VOTEU.ANY UP2, P0 ;  /* 0x00000000003f7886 */ /* 0x000fe20000040100 */
[----:B------:R1:W-:Y:S01]  /*18c0*/  @!P2 SYNCS.ARRIVE.TRANS64 RZ, [UR18+0x6000], R3 ;  /* 0x00600003ffffa9a7 */ /* 0x0003e20008000012 */
[----:B------:R3:W-:Y:S06]  /*18d0*/  MEMBAR.ALL.CTA ;  /* 0x0000000000007992 */ /* 0x0007ec0000008000 */
[----:B---3--:R-:W3:Y:S01]  /*18e0*/  FENCE.VIEW.ASYNC.S ;  /* 0x00000000000073c6 */ /* 0x008ee20000000000 */
[----:B------:R-:W-:Y:S01]  /*18f0*/  @UP0 UIADD3 UR9, UR18, 0x6000, URZ ;  /* 0x0000600012090890 */ /* 0x000fe2000fffe03f */
[----:B------:R-:W-:Y:S01]  /*1900*/  @UP0 UMOV UR6, UR28 ;  /* 0x0000001c00060c82 */ /* 0x000fe20008000000 */
[----:B------:R-:W-:Y:S01]  /*1910*/  @UP0 UMOV UR7, UR29 ;  /* 0x0000001d00070c82 */ /* 0x000fe20008000000 */
[----:B---3--:R-:W-:Y:S01]  /*1920*/  VOTEU.ANY UP1, P1 ;  /* 0x00000000003f7886 */ /* 0x008fe20000820100 */
[----:B------:R-:W-:Y:S01]  /*1930*/  VOTEU.ANY UP3, P1 ;  /* 0x00000000003f7886 */ /* 0x000fe20000860100 */
[----:B-1----:R-:W-:-:S03]  /*1940*/  IMAD.U32 R3, RZ, RZ, UR4 ;  /* 0x00000004ff037e24 */ /* 0x002fc6000f8e00ff */
[----:B------:R-:W-:Y:S01]  /*1950*/  @UP1 UIADD3 UR13, UR18, 0x6000, URZ ;  /* 0x00006000120d1890 */ /* 0x000fe2000fffe03f */
[----:B------:R-:W-:Y:S01]  /*1960*/  @UP1 UMOV UR16, UR30 ;  /* 0x0000001e00101c82 */ /* 0x000fe20008000000 */
[----:B------:R-:W-:Y:S01]  /*1970*/  @UP1 UMOV UR17, UR31 ;  /* 0x0000001f00111c82 */ /* 0x000fe20008000000 */
[----:B------:R-:W-:Y:S01]  /*1980*/  SHF.L.U32 R3, R3, 0x1f, RZ ;  /* 0x0000001f03037819 */ /* 0x000fe200000006ff */
[----:B------:R-:W-:Y:S06]  /*1990*/  BAR.SYNC.DEFER_BLOCKING 0x0 ;  /* 0x0000000000007b1d */ /* 0x000fec0000010000 */
[----:B------:R1:W-:Y:S02]  /*19a0*/  @UP2 UTMALDG.2D [UR8], [UR6] ;  /* 0x00000008060025b4 */ /* 0x0003e40008008000 */
[----:B------:R-:W-:Y:S06]  /*19b0*/  BAR.SYNC.DEFER_BLOCKING 0x0 ;  /* 0x0000000000007b1d */ /* 0x000fec0000010000 */
[----:B------:R1:W-:Y:S02]  /*19c0*/  @UP3 UTMALDG.2D [UR12], [UR16] ;  /* 0x0000000c100035b4 */ /* 0x0003e40008008000 */
[----:B------:R-:W-:Y:S06]  /*19d0*/  BAR.SYNC.DEFER_BLOCKING 0x0 ;  /* 0x0000000000007b1d */ /* 0x000fec0000010000 */
[----:B------:R-:W3:Y:S02]  /*19e0*/  SYNCS.PHASECHK.TRANS64.TRYWAIT P0, [UR18+0x6000], R3 ;  /* 0x00600003ff0075a7 */ /* 0x000ee40008000152 */
[----:B-1-3--:R-:W-:Y:S05]  /*19f0*/  @!P0 BRA `(.L_x_48) ;  /* 0x0000000400a88947 */ /* 0x00afea0003800000 */
.L_x_50:
[----:B------:R-:W-:Y:S01]  /*1a00*/  USHF.R.U32.HI UR16, URZ, 0x4, UR8 ;  /* 0x000000043f107899 */ /* 0x000fe20008011608 */
[----:B------:R-:W-:Y:S02]  /*1a10*/  WARPGROUP.DEPBAR.LE gsb0, 0x0 ;  /* 0x00008000000079c5 */ /* 0x000fe40000010000 */
[----:B------:R-:W-:Y:S01]  /*1a20*/  USHF.R.U32.HI UR6, URZ, 0x4, UR12 ;  /* 0x000000043f067899 */ /* 0x000fe2000801160c */
[----:B------:R-:W-:Y:S01]  /*1a30*/  WARPGROUP.ARRIVE ;  /* 0x00000000000079c5 */ /* 0x000fe20000000000 */
[----:B------:R-:W-:Y:S01]  /*1a40*/  USGXT.U32 UR16, UR16, 0xe ;  /* 0x0000000e1010789a */ /* 0x000fe20008000000 */
[----:B------:R-:W1:Y:S01]  /*1a50*/  LDC R3, c[0x0][0x230] ;  /* 0x00008c00ff037b82 */ /* 0x000e620000000800 */
[----:B------:R-:W-:Y:S01]  /*1a60*/  USGXT.U32 UR6, UR6, 0xe ;  /* 0x0000000e0606789a */ /* 0x000fe20008000000 */
[----:B------:R-:W-:Y:S01]  /*1a70*/  UMOV UR17, 0x80000020 ;  /* 0x8000002000117882 */ /* 0x000fe20000000000 */
[----:B------:R-:W-:Y:S01]  /*1a80*/  UMOV UR19, 0x80000020 ;  /* 0x8000002000137882 */ /* 0x000fe20000000000 */
[----:B------:R-:W-:Y:S01]  /*1a90*/  UIADD3 UR24, UP0, UR16, 0x2, URZ ;  /* 0x0000000210187890 */ /* 0x000fe2000ff1e03f */
[----:B------:R-:W-:-:S03]  /*1aa0*/  UMOV UR7, URZ ;  /* 0x0000003f00077c82 */ /* 0x000fc60008000000 */
[----:B------:R-:W-:Y:S01]  /*1ab0*/  UMOV UR18, UR6 ;  /* 0x0000000600127c82 */ /* 0x000fe20008000000 */
[----:B------:R-:W-:Y:S01]  /*1ac0*/  UIADD3.X UR25, UR7, -0x7fffffe0, URZ, UP0, !UPT ;  /* 0x8000002007197890 */ /* 0x000fe200087fe43f */
[----:B------:R-:W-:Y:S01]  /*1ad0*/  HGMMA.64x64x16.F32 R56, gdesc[UR16], R56 ;  /* 0x00e00000103879f0 */ /* 0x000fe20008700838 */
[----:B------:R-:W-:Y:S01]  /*1ae0*/  UMOV UR26, 0xfffffffe ;  /* 0xfffffffe001a7882 */ /* 0x000fe20000000000 */
[----:B------:R-:W-:Y:S01]  /*1af0*/  UMOV UR27, 0x7fffffdf ;  /* 0x7fffffdf001b7882 */ /* 0x000fe20000000000 */
[----:B------:R-:W-:Y:S01]  /*1b00*/  UMOV UR7, URZ ;  /* 0x0000003f00077c82 */ /* 0x000fe20008000000 */
[----:B------:R-:W-:Y:S02]  /*1b10*/  UIADD3.64 UR16, UR24, 0xfe, URZ ;  /* 0x000000fe18107897 */ /* 0x000fe4000fffe03f */
[----:B------:R-:W-:Y:S02]  /*1b20*/  UIADD3.64 UR26, UR6, -UR26, URZ ;  /* 0x8000001a061a7297 */ /* 0x000fe4000fffe03f */
[----:B------:R-:W-:-:S02]  /*1b30*/  UIADD3 UR10, UR10, 0x20, URZ ;  /* 0x000000200a0a7890 */ /* 0x000fc4000fffe03f */
[----:B------:R-:W-:-:S04]  /*1b40*/  UIADD3 UR5, UR5, 0x1, URZ ;  /* 0x0000000105057890 */ /* 0x000fc8000fffe03f */
[----:B-1----:R-:W-:Y:S01]  /*1b50*/  ISETP.LE.AND P0, PT, R3, UR10, PT ;  /* 0x0000000a03007c0c */ /* 0x002fe2000bf03270 */
[----:B------:R-:W-:-:S04]  /*1b60*/  UISETP.NE.U32.AND UP0, UPT, UR5, 0x2, UPT ;  /* 0x000000020500788c */ /* 0x000fc8000bf05070 */
[----:B------:R-:W-:Y:S02]  /*1b70*/  USEL UR6, URZ, 0x1, UP0 ;  /* 0x000000013f067887 */ /* 0x000fe40008000000 */
[----:B------:R-:W-:Y:S02]  /*1b80*/  USEL UR5, UR5, URZ, UP0 ;  /* 0x0000003f05057287 */ /* 0x000fe40008000000 */
[----:B------:R-:W-:Y:S01]  /*1b90*/  ULOP3.LUT UR4, UR4, UR6, URZ, 0x3c, !UPT ;  /* 0x0000000604047292 */ /* 0x000fe2000f8e3c3f */
[----:B------:R-:W-:Y:S01]  /*1ba0*/  HGMMA.64x64x16.F32 R56, gdesc[UR24], R56 ;  /* 0x00e00000183879f0 */ /* 0x000fe20008700838 */
[----:B------:R-:W-:-:S03]  /*1bb0*/  UIADD3.64 UR24, UR24, 0x100, URZ ;  /* 0x0000010018187897 */ /* 0x000fc6000fffe03f */
[----:B------:R-:W-:Y:S06]  /*1bc0*/  HGMMA.64x64x16.F32 R24, gdesc[UR16], R24 ;  /* 0x00e00000101879f0 */ /* 0x000fec0008700818 */
[----:B------:R-:W-:Y:S01]  /*1bd0*/  HGMMA.64x64x16.F32 R24, gdesc[UR24], R24, gsb0 ;  /* 0x00e00000181879f0 */ /* 0x000fe20008000818 */
[----:B------:R-:W-:Y:S05]  /*1be0*/  @!P0 BRA `(.L_x_49) ;  /* 0xfffffffc00008947 */ /* 0x000fea000383ffff */
.L_x_47:
[----:B------:R-:W-:Y:S02]  /*1bf0*/  WARPGROUP.DEPBAR.LE gsb0, 0x0 ;  /* 0x00008000000079c5 */ /* 0x000fe40000010000 */
[----:B----4-:R-:W-:Y:S01]  /*1c00*/  BAR.SYNC.DEFER_BLOCKING 0x0 ;  /* 0x0000000000007b1d */ /* 0x010fe20000010000 */
[C---:B-1----:R-:W-:Y:S01]  /*1c10*/  IMAD.SHL.U32 R3, R0.reuse, 0x80, RZ ;  /* 0x0000008000037824 */ /* 0x042fe200078e00ff */
[----:B------:R-:W-:Y:S01]  /*1c20*/  ELECT P0, URZ, PT ;  /* 0x00000000003f782f */ /* 0x000fe20003800000 */
[----:B------:R-:W-:Y:S01]  /*1c30*/  IMAD.SHL.U32 R4, R0, 0x10, RZ ;  /* 0x0000001000047824 */ /* 0x000fe200078e00ff */
[----:B------:R-:W-:Y:S02]  /*1c40*/  F2FP.F16.F32.PACK_AB R56, R57, R56 ;  /* 0x000000383938723e */ /* 0x000fe400000000ff */
[----:B------:R-:W-:Y:S01]  /*1c50*/  LOP3.LUT R3, R3, 0x780, RZ, 0xc0, !PT ;  /* 0x0000078003037812 */ /* 0x000fe200078ec0ff */
[----:B------:R-:W-:Y:S01]  /*1c60*/  UMOV UR21, UR15 ;  /* 0x0000000f00157c82 */ /* 0x000fe20008000000 */
[----:B------:R-:W-:Y:S01]  /*1c70*/  F2FP.F16.F32.PACK_AB R57, R59, R58 ;  /* 0x0000003a3b39723e */ /* 0x000fe200000000ff */
[----:B------:R-:W-:Y:S01]  /*1c80*/  UMOV UR22, UR11 ;  /* 0x0000000b00167c82 */ /* 0x000fe20008000000 */
[----:B------:R-:W-:-:S02]  /*1c90*/  LOP3.LUT R3, R3, 0x70, R4, 0xf8, !PT ;  /* 0x0000007003037812 */ /* 0x000fc400078ef804 */
[----:B------:R-:W-:Y:S02]  /*1ca0*/  F2FP.F16.F32.PACK_AB R24, R25, R24 ;  /* 0x000000181918723e */ /* 0x000fe400000000ff */
[----:B------:R-:W-:Y:S01]  /*1cb0*/  LOP3.LUT R3, R3, 0x10, R0, 0x78, !PT ;  /* 0x0000001003037812 */ /* 0x000fe200078e7800 */
[----:B------:R-:W-:Y:S01]  /*1cc0*/  IMAD.SHL.U32 R0, R0, 0x40, RZ ;  /* 0x0000004000007824 */ /* 0x000fe200078e00ff */
[----:B------:R-:W-:Y:S02]  /*1cd0*/  ISETP.LT.U32.AND P0, PT, R2, 0x20, P0 ;  /* 0x000000200200780c */ /* 0x000fe40000701070 */
[----:B------:R-:W-:Y:S02]  /*1ce0*/  F2FP.F16.F32.PACK_AB R58, R61, R60 ;  /* 0x0000003c3d3a723e */ /* 0x000fe400000000ff */
[----:B------:R-:W-:Y:S02]  /*1cf0*/  LOP3.LUT R0, R3, 0x1800, R0, 0xf8, !PT ;  /* 0x0000180003007812 */ /* 0x000fe400078ef800 */
[----:B------:R-:W-:Y:S01]  /*1d00*/  F2FP.F16.F32.PACK_AB R59, R63, R62 ;  /* 0x0000003e3f3b723e */ /* 0x000fe200000000ff */
[----:B------:R-:W1:Y:S02]  /*1d10*/  @!P2 SYNCS.CCTL.IV [UR20+0x6000] ;  /* 0x00600000ff00a9b1 */ /* 0x000e640008000014 */
[----:B-1----:R-:W-:Y:S01]  /*1d20*/  BAR.SYNC.DEFER_BLOCKING 0x0 ;  /* 0x0000000000007b1d */ /* 0x002fe20000010000 */
[C---:B------:R-:W-:Y:S01]  /*1d30*/  LOP3.LUT R3, R0.reuse, 0x20, RZ, 0x3c, !PT ;  /* 0x0000002000037812 */ /* 0x040fe200078e3cff */
[C---:B------:R-:W-:Y:S01]  /*1d40*/  VIADD R2, R0.reuse, UR20 ;  /* 0x0000001400027c36 */ /* 0x040fe20008000000 */
[----:B------:R-:W-:-:S02]  /*1d50*/  LOP3.LUT R4, R0, 0x40, RZ, 0x3c, !PT ;  /* 0x0000004000047812 */ /* 0x000fc400078e3cff */
[----:B------:R-:W-:Y:S01]  /*1d60*/  F2FP.F16.F32.PACK_AB R64, R65, R64 ;  /* 0x000000404140723e */ /* 0x000fe200000000ff */
[----:B------:R-:W-:Y:S01]  /*1d70*/  VIADD R3, R3, UR20 ;  /* 0x0000001403037c36 */ /* 0x000fe20008000000 */
[----:B------:R-:W-:Y:S01]  /*1d80*/  F2FP.F16.F32.PACK_AB R25, R27, R26 ;  /* 0x0000001a1b19723e */ /* 0x000fe200000000ff */
[----:B------:R-:W-:Y:S01]  /*1d90*/  VIADD R4, R4, UR20 ;  /* 0x0000001404047c36 */ /* 0x000fe20008000000 */
[----:B------:R-:W-:Y:S01]  /*1da0*/  F2FP.F16.F32.PACK_AB R65, R67, R66 ;  /* 0x000000424341723e */ /* 0x000fe200000000ff */
[----:B------:R-:W-:Y:S01]  /*1db0*/  VOTEU.ANY UP0, P0 ;  /* 0x00000000003f7886 */ /* 0x000fe20000000100 */
[----:B------:R-:W-:Y:S01]  /*1dc0*/  F2FP.F16.F32.PACK_AB R26, R29, R28 ;  /* 0x0000001c1d1a723e */ /* 0x000fe200000000ff */
[----:B------:R-:W-:Y:S01]  /*1dd0*/  VOTEU.ANY UP1, P0 ;  /* 0x00000000003f7886 */ /* 0x000fe20000020100 */
[----:B------:R-:W-:Y:S02]  /*1de0*/  F2FP.F16.F32.PACK_AB R27, R31, R30 ;  /* 0x0000001e1f1b723e */ /* 0x000fe400000000ff */
[----:B------:R-:W-:Y:S01]  /*1df0*/  F2FP.F16.F32.PACK_AB R32, R33, R32 ;  /* 0x000000202120723e */ /* 0x000fe200000000ff */
[----:B---3--:R-:W-:Y:S01]  /*1e00*/  @UP0 UMOV UR6, UR32 ;  /* 0x0000002000060c82 */ /* 0x008fe20008000000 */
[----:B------:R-:W-:Y:S01]  /*1e10*/  LOP3.LUT R0, R0, 0x60, RZ, 0x3c, !PT ;  /* 0x0000006000007812 */ /* 0x000fe200078e3cff */
[----:B------:R-:W-:Y:S01]  /*1e20*/  @UP0 UMOV UR7, UR33 ;  /* 0x0000002100070c82 */ /* 0x000fe20008000000 */
[----:B------:R-:W-:-:S02]  /*1e30*/  F2FP.F16.F32.PACK_AB R66, R69, R68 ;  /* 0x000000444542723e */ /* 0x000fc400000000ff */
[----:B------:R-:W-:Y:S01]  /*1e40*/  F2FP.F16.F32.PACK_AB R67, R71, R70 ;  /* 0x000000464743723e */ /* 0x000fe200000000ff */
[----:B------:R-:W-:Y:S01]  /*1e50*/  VIADD R0, R0, UR20 ;  /* 0x0000001400007c36 */ /* 0x000fe20008000000 */
[----:B------:R-:W-:Y:S01]  /*1e60*/  F2FP.F16.F32.PACK_AB R72, R73, R72 ;  /* 0x000000484948723e */ /* 0x000fe200000000ff */
[----:B------:R-:W1:Y:S01]  /*1e70*/  @!P2 SYNCS.CCTL.IV [UR20+0x6008] ;  /* 0x00600800ff00a9b1 */ /* 0x000e620008000014 */
[----:B------:R-:W-:Y:S01]  /*1e80*/  F2FP.F16.F32.PACK_AB R33, R35, R34 ;  /* 0x000000222321723e */ /* 0x000fe200000000ff */
[----:B-1----:R-:W-:Y:S01]  /*1e90*/  STSM.16.M88.4 [R2], R56 ;  /* 0x0000003802007844 */ /* 0x002fe20000000200 */
[----:B------:R-:W-:Y:S02]  /*1ea0*/  F2FP.F16.F32.PACK_AB R73, R75, R74 ;  /* 0x0000004a4b49723e */ /* 0x000fe400000000ff */
[----:B------:R-:W-:Y:S01]  /*1eb0*/  F2FP.F16.F32.PACK_AB R34, R37, R36 ;  /* 0x000000242522723e */ /* 0x000fe200000000ff */
[----:B------:R-:W-:Y:S01]  /*1ec0*/  STSM.16.M88.4 [R2+0x2000], R24 ;  /* 0x0020001802007844 */ /* 0x000fe20000000200 */
[----:B------:R-:W-:-:S02]  /*1ed0*/  F2FP.F16.F32.PACK_AB R35, R39, R38 ;  /* 0x000000262723723e */ /* 0x000fc400000000ff */
[----:B------:R-:W-:Y:S01]  /*1ee0*/  F2FP.F16.F32.PACK_AB R40, R41, R40 ;  /* 0x000000282928723e */ /* 0x000fe200000000ff */
[----:B------:R-:W-:Y:S01]  /*1ef0*/  STSM.16.M88.4 [R3], R64 ;  /* 0x0000004003007844 */ /* 0x000fe20000000200 */
[----:B------:R-:W-:Y:S02]  /*1f00*/  F2FP.F16.F32.PACK_AB R74, R77, R76 ;  /* 0x0000004c4d4a723e */ /* 0x000fe400000000ff */
[----:B------:R-:W-:Y:S01]  /*1f10*/  F2FP.F16.F32.PACK_AB R75, R79, R78 ;  /* 0x0000004e4f4b723e */ /* 0x000fe200000000ff */
[----:B------:R-:W-:Y:S01]  /*1f20*/  STSM.16.M88.4 [R3+0x2000], R32 ;  /* 0x0020002003007844 */ /* 0x000fe20000000200 */
[----:B------:R-:W-:Y:S02]  /*1f30*/  F2FP.F16.F32.PACK_AB R80, R81, R80 ;  /* 0x000000505150723e */ /* 0x000fe400000000ff */
[----:B------:R-:W-:Y:S01]  /*1f40*/  F2FP.F16.F32.PACK_AB R41, R43, R42 ;  /* 0x0000002a2b29723e */ /* 0x000fe200000000ff */
[----:B------:R-:W-:Y:S01]  /*1f50*/  STSM.16.M88.4 [R4], R72 ;  /* 0x0000004804007844 */ /* 0x000fe20000000200 */
[----:B------:R-:W-:-:S02]  /*1f60*/  F2FP.F16.F32.PACK_AB R81, R83, R82 ;  /* 0x000000525351723e */ /* 0x000fc400000000ff */
[----:B------:R-:W-:Y:S02]  /*1f70*/  F2FP.F16.F32.PACK_AB R42, R45, R44 ;  /* 0x0000002c2d2a723e */ /* 0x000fe400000000ff */
[----:B------:R-:W-:Y:S02]  /*1f80*/  F2FP.F16.F32.PACK_AB R43, R47, R46 ;  /* 0x0000002e2f2b723e */ /* 0x000fe400000000ff */
[----:B------:R-:W-:Y:S02]  /*1f90*/  F2FP.F16.F32.PACK_AB R48, R49, R48 ;  /* 0x000000303130723e */ /* 0x000fe400000000ff */
[----:B------:R-:W-:Y:S01]  /*1fa0*/  F2FP.F16.F32.PACK_AB R82, R85, R84 ;  /* 0x000000545552723e */ /* 0x000fe200000000ff */
[----:B------:R-:W-:Y:S01]  /*1fb0*/  STSM.16.M88.4 [R4+0x2000], R40 ;  /* 0x0020002804007844 */ /* 0x000fe20000000200 */
[----:B------:R-:W-:Y:S02]  /*1fc0*/  F2FP.F16.F32.PACK_AB R83, R87, R86 ;  /* 0x000000565753723e */ /* 0x000fe400000000ff */
[----:B------:R-:W-:-:S02]  /*1fd0*/  F2FP.F16.F32.PACK_AB R49, R51, R50 ;  /* 0x000000323331723e */ /* 0x000fc400000000ff */
[----:B------:R-:W-:Y:S01]  /*1fe0*/  F2FP.F16.F32.PACK_AB R50, R53, R52 ;  /* 0x000000343532723e */ /* 0x000fe200000000ff */
[----:B------:R-:W-:Y:S01]  /*1ff0*/  STSM.16.M88.4 [R0], R80 ;  /* 0x0000005000007844 */ /* 0x000fe20000000200 */
[----:B------:R-:W-:-:S05]  /*2000*/  F2FP.F16.F32.PACK_AB R51, R55, R54 ;  /* 0x000000363733723e */ /* 0x000fca00000000ff */
[----:B------:R-:W-:Y:S01]  /*2010*/  STSM.16.M88.4 [R0+0x2000], R48 ;  /* 0x0020003000007844 */ /* 0x000fe20000000200 */
[----:B------:R1:W-:Y:S06]  /*2020*/  MEMBAR.ALL.CTA ;  /* 0x0000000000007992 */ /* 0x0003ec0000008000 */
[----:B-1----:R-:W1:Y:S02]  /*2030*/  FENCE.VIEW.ASYNC.S ;  /* 0x00000000000073c6 */ /* 0x002e640000000000 */
[----:B-1----:R-:W-:Y:S06]  /*2040*/  BAR.SYNC.DEFER_BLOCKING 0x0 ;  /* 0x0000000000007b1d */ /* 0x002fec0000010000 */
[----:B------:R1:W-:Y:S01]  /*2050*/  @UP1 UTMASTG.2D [UR20], [UR6] ;  /* 0x00000014060013b5 */ /* 0x0003e20008008000 */
[----:B------:R0:W-:Y:S01]  /*2060*/  UTMACMDFLUSH ;  /* 0x00000000000079b7 */ /* 0x0001e20000000000 */
[----:B------:R-:W-:-:S04]  /*2070*/  DEPBAR.LE SB0, 0x0 ;  /* 0x000080000000791a */ /* 0x000fc80000000000 */
[----:B------:R-:W-:Y:S06]  /*2080*/  BAR.SYNC.DEFER_BLOCKING 0x0 ;  /* 0x0000000000007b1d */ /* 0x000fec0000010000 */
[----:B-1----:R-:W-:Y:S05]  /*2090*/  EXIT ;  /* 0x000000000000794d */ /* 0x002fea0003800000 */
.L_x_48:
[----:B------:R-:W1:Y:S02]  /*20a0*/  SYNCS.PHASECHK.TRANS64.TRYWAIT P0, [UR18+0x6000], R3 ;  /* 0x00600003ff0075a7 */ /* 0x000e640008000152 */
[----:B-1----:R-:W-:Y:S05]  /*20b0*/  @!P0 BRA `(.L_x_48) ;  /* 0xfffffffc00f88947 */ /* 0x002fea000383ffff */
[----:B------:R-:W-:Y:S05]  /*20c0*/  BRA `(.L_x_50) ;  /* 0xfffffff8004c7947 */ /* 0x000fea000383ffff */
.L_x_51:
[----:B------:R-:W-:-:S00]  /*20d0*/  BRA `(.L_x_51) ;  /* 0xfffffffc00fc7947 */ /* 0x000fc0000383ffff */
[----:B------:R-:W-:-:S00]  /*20e0*/  NOP ;  /* 0x0000000000007918 */ /* 0x000fc00000000000 */
        /* <DEDUP_REMOVED lines=9> */
.L_x_52:


//--------------------- .nv.shared.gluon_wgmma    --------------------------
	.section	.nv.shared.gluon_wgmma,"aw",@nobits
	.sectionflags	@""
	.align	16
	.zero		1024


//--------------------- .nv.shared.reserved.0     --------------------------
	.section	.nv.shared.reserved.0,"aw",@nobits
	.weak		__nv_reservedSMEM_offset_0_alias
	.size		__nv_reservedSMEM_offset_0_alias, 0, 0
	.other		__nv_reservedSMEM_offset_0_alias,@"STO_CUDA_RESERVED_SHARED STV_DEFAULT"
__nv_reservedSMEM_offset_0_alias:
	.zero		0


//--------------------- .nv.constant0.gluon_wgmma --------------------------
	.section	.nv.constant0.gluon_wgmma,"a",@progbits
	.sectionflags	@""
	.align	4
.nv.constant0.gluon_wgmma:
	.zero		608


//--------------------- SYMBOLS --------------------------

	.type		.nv.reservedSmem.offset0,@object
	.size		.nv.reservedSmem.offset0,0x4
